	.target	sm_90a

	.elftype	@"ET_EXEC"


//--------------------- .note.nv.tkinfo           --------------------------
	.section	.note.nv.tkinfo,"",@"SHT_NOTE"
	.sectionflags	@"SHF_NOTE_NV_TKINFO"
	.tkinfo
        /*0018*/ 	.word	0x00000002
        /*0030*/ 	.string	""
        /*0030*/ 	.string	"ptxas"
        /*0030*/ 	.string	"Cuda compilation tools, release 13.0, V13.0.88"
        /*0030*/ 	.string	"Build cuda_13.0.r13.0/compiler.36424714_0"
        /*0030*/ 	.string	"-arch sm_90a -m 64 "



//--------------------- .note.nv.cuinfo           --------------------------
	.section	.note.nv.cuinfo,"",@"SHT_NOTE"
	.sectionflags	@"SHF_NOTE_NV_CUINFO"
        /*0018*/ 	.short	0x0002
        /*001a*/ 	.short	0x005a
        /*001c*/ 	.short	0x0082
	.zero		2


//--------------------- .nv.info                  --------------------------
	.section	.nv.info,"",@"SHT_CUDA_INFO"
	.align	4


	//----- nvinfo : EIATTR_REGCOUNT
	.align		4
        /*0000*/ 	.byte	0x04, 0x2f
        /*0002*/ 	.short	(.L_15 - .L_14)
	.align		4
.L_14:
        /*0004*/ 	.word	index@(_ZN7cutlass13device_kernelINS_4gemm6kernel13GemmUniversalIN4cute5tupleIJiiiiEEENS1_10collective13CollectiveMmaINS1_34MainloopSm90TmaGmmaWarpSpecializedILi4ENS5_IJNS4_1CILi4EEENSA_ILi1EEESC_EEENS1_35KernelTmaWarpSpecializedCooperativeEEENS5_IJNSA_ILi128EEENSA_ILi256EEENSA_ILi32EEEEEEfNS5_IJlSC_lEEEfSK_NS4_8TiledMMAINS4_8MMA_AtomIJNS4_4SM904GMMA30MMA_64x256x8_F32TF32TF32_SS_TNILNSO_7ScaleInE1ELSQ_1EEEEEENS4_6LayoutINS5_IJNSA_ILi2EEESC_SC_EEENS5_IJSC_NSA_ILi0EEESW_EEEEENS5_IJNS4_10UnderscoreESZ_SZ_EEEEENS4_13SM90_TMA_LOADENS4_14ComposedLayoutINS4_7SwizzleILi3ELi4ELi3EEENS4_18smem_ptr_flag_bitsILi32EEENST_INS5_IJNSA_ILi8EEESI_EEENS5_IJSI_SC_EEEEEEEvNS4_8identityENS4_23SM90_TMA_LOAD_MULTICASTES1C_vS1D_EENS_8epilogue10collective6detail29Sm90TmaWarpSpecializedAdapterINS1H_15DefaultEpilogueIfSK_SK_NS1G_6thread17LinearCombinationIfLi1EffLNS1L_9ScaleType4KindE0ELNS_15FloatRoundStyleE2EfEENS1_15EpilogueDefaultEEEEEvvEEEEvNT_6ParamsE)
        /*0008*/ 	.word	0x000000a8


	//----- nvinfo : EIATTR_FRAME_SIZE
	.align		4
.L_15:
        /*000c*/ 	.byte	0x04, 0x11
        /*000e*/ 	.short	(.L_17 - .L_16)
	.align		4
.L_16:
        /*0010*/ 	.word	index@(_ZN7cutlass13device_kernelINS_4gemm6kernel13GemmUniversalIN4cute5tupleIJiiiiEEENS1_10collective13CollectiveMmaINS1_34MainloopSm90TmaGmmaWarpSpecializedILi4ENS5_IJNS4_1CILi4EEENSA_ILi1EEESC_EEENS1_35KernelTmaWarpSpecializedCooperativeEEENS5_IJNSA_ILi128EEENSA_ILi256EEENSA_ILi32EEEEEEfNS5_IJlSC_lEEEfSK_NS4_8TiledMMAINS4_8MMA_AtomIJNS4_4SM904GMMA30MMA_64x256x8_F32TF32TF32_SS_TNILNSO_7ScaleInE1ELSQ_1EEEEEENS4_6LayoutINS5_IJNSA_ILi2EEESC_SC_EEENS5_IJSC_NSA_ILi0EEESW_EEEEENS5_IJNS4_10UnderscoreESZ_SZ_EEEEENS4_13SM90_TMA_LOADENS4_14ComposedLayoutINS4_7SwizzleILi3ELi4ELi3EEENS4_18smem_ptr_flag_bitsILi32EEENST_INS5_IJNSA_ILi8EEESI_EEENS5_IJSI_SC_EEEEEEEvNS4_8identityENS4_23SM90_TMA_LOAD_MULTICASTES1C_vS1D_EENS_8epilogue10collective6detail29Sm90TmaWarpSpecializedAdapterINS1H_15DefaultEpilogueIfSK_SK_NS1G_6thread17LinearCombinationIfLi1EffLNS1L_9ScaleType4KindE0ELNS_15FloatRoundStyleE2EfEENS1_15EpilogueDefaultEEEEEvvEEEEvNT_6ParamsE)
        /*0014*/ 	.word	0x00000000


	//----- nvinfo : EIATTR_MIN_STACK_SIZE
	.align		4
.L_17:
        /*0018*/ 	.byte	0x04, 0x12
        /*001a*/ 	.short	(.L_19 - .L_18)
	.align		4
.L_18:
        /*001c*/ 	.word	index@(_ZN7cutlass13device_kernelINS_4gemm6kernel13GemmUniversalIN4cute5tupleIJiiiiEEENS1_10collective13CollectiveMmaINS1_34MainloopSm90TmaGmmaWarpSpecializedILi4ENS5_IJNS4_1CILi4EEENSA_ILi1EEESC_EEENS1_35KernelTmaWarpSpecializedCooperativeEEENS5_IJNSA_ILi128EEENSA_ILi256EEENSA_ILi32EEEEEEfNS5_IJlSC_lEEEfSK_NS4_8TiledMMAINS4_8MMA_AtomIJNS4_4SM904GMMA30MMA_64x256x8_F32TF32TF32_SS_TNILNSO_7ScaleInE1ELSQ_1EEEEEENS4_6LayoutINS5_IJNSA_ILi2EEESC_SC_EEENS5_IJSC_NSA_ILi0EEESW_EEEEENS5_IJNS4_10UnderscoreESZ_SZ_EEEEENS4_13SM90_TMA_LOADENS4_14ComposedLayoutINS4_7SwizzleILi3ELi4ELi3EEENS4_18smem_ptr_flag_bitsILi32EEENST_INS5_IJNSA_ILi8EEESI_EEENS5_IJSI_SC_EEEEEEEvNS4_8identityENS4_23SM90_TMA_LOAD_MULTICASTES1C_vS1D_EENS_8epilogue10collective6detail29Sm90TmaWarpSpecializedAdapterINS1H_15DefaultEpilogueIfSK_SK_NS1G_6thread17LinearCombinationIfLi1EffLNS1L_9ScaleType4KindE0ELNS_15FloatRoundStyleE2EfEENS1_15EpilogueDefaultEEEEEvvEEEEvNT_6ParamsE)
        /*0020*/ 	.word	0x00000000
.L_19:


//--------------------- .nv.compat                --------------------------
	.section	.nv.compat,"",@"SHT_CUDA_COMPAT_INFO"
	.align	4
        /*0000*/ 	.byte	0x02, 0x09, 0x01, 0x00, 0x02, 0x02, 0x04, 0x00, 0x02, 0x05, 0x05, 0x00, 0x03, 0x07, 0x01, 0x01
        /*0010*/ 	.byte	0x02, 0x03, 0x01, 0x00, 0x02, 0x06, 0x01, 0x00, 0x04, 0x0b, 0x08, 0x00, 0x00, 0x00, 0x00, 0x00
        /*0020*/ 	.byte	0x00, 0x00, 0x00, 0x00


//--------------------- .nv.info._ZN7cutlass13device_kernelINS_4gemm6kernel13GemmUniversalIN4cute5tupleIJiiiiEEENS1_10collective13CollectiveMmaINS1_34MainloopSm90TmaGmmaWarpSpecializedILi4ENS5_IJNS4_1CILi4EEENSA_ILi1EEESC_EEENS1_35KernelTmaWarpSpecializedCooperativeEEENS5_IJNSA_ILi128EEENSA_ILi256EEENSA_ILi32EEEEEEfNS5_IJlSC_lEEEfSK_NS4_8TiledMMAINS4_8MMA_AtomIJNS4_4SM904GMMA30MMA_64x256x8_F32TF32TF32_SS_TNILNSO_7ScaleInE1ELSQ_1EEEEEENS4_6LayoutINS5_IJNSA_ILi2EEESC_SC_EEENS5_IJSC_NSA_ILi0EEESW_EEEEENS5_IJNS4_10UnderscoreESZ_SZ_EEEEENS4_13SM90_TMA_LOADENS4_14ComposedLayoutINS4_7SwizzleILi3ELi4ELi3EEENS4_18smem_ptr_flag_bitsILi32EEENST_INS5_IJNSA_ILi8EEESI_EEENS5_IJSI_SC_EEEEEEEvNS4_8identityENS4_23SM90_TMA_LOAD_MULTICASTES1C_vS1D_EENS_8epilogue10collective6detail29Sm90TmaWarpSpecializedAdapterINS1H_15DefaultEpilogueIfSK_SK_NS1G_6thread17LinearCombinationIfLi1EffLNS1L_9ScaleType4KindE0ELNS_15FloatRoundStyleE2EfEENS1_15EpilogueDefaultEEEEEvvEEEEvNT_6ParamsE --------------------------
	.section	.nv.info._ZN7cutlass13device_kernelINS_4gemm6kernel13GemmUniversalIN4cute5tupleIJiiiiEEENS1_10collective13CollectiveMmaINS1_34MainloopSm90TmaGmmaWarpSpecializedILi4ENS5_IJNS4_1CILi4EEENSA_ILi1EEESC_EEENS1_35KernelTmaWarpSpecializedCooperativeEEENS5_IJNSA_ILi128EEENSA_ILi256EEENSA_ILi32EEEEEEfNS5_IJlSC_lEEEfSK_NS4_8TiledMMAINS4_8MMA_AtomIJNS4_4SM904GMMA30MMA_64x256x8_F32TF32TF32_SS_TNILNSO_7ScaleInE1ELSQ_1EEEEEENS4_6LayoutINS5_IJNSA_ILi2EEESC_SC_EEENS5_IJSC_NSA_ILi0EEESW_EEEEENS5_IJNS4_10UnderscoreESZ_SZ_EEEEENS4_13SM90_TMA_LOADENS4_14ComposedLayoutINS4_7SwizzleILi3ELi4ELi3EEENS4_18smem_ptr_flag_bitsILi32EEENST_INS5_IJNSA_ILi8EEESI_EEENS5_IJSI_SC_EEEEEEEvNS4_8identityENS4_23SM90_TMA_LOAD_MULTICASTES1C_vS1D_EENS_8epilogue10collective6detail29Sm90TmaWarpSpecializedAdapterINS1H_15DefaultEpilogueIfSK_SK_NS1G_6thread17LinearCombinationIfLi1EffLNS1L_9ScaleType4KindE0ELNS_15FloatRoundStyleE2EfEENS1_15EpilogueDefaultEEEEEvvEEEEvNT_6ParamsE,"",@"SHT_CUDA_INFO"
	.sectionflags	@""
	.align	4


	//----- nvinfo : EIATTR_CUDA_API_VERSION
	.align		4
        /*0000*/ 	.byte	0x04, 0x37
        /*0002*/ 	.short	(.L_21 - .L_20)
.L_20:
        /*0004*/ 	.word	0x00000082


	//----- nvinfo : EIATTR_KPARAM_INFO
	.align		4
.L_21:
        /*0008*/ 	.byte	0x04, 0x17
        /*000a*/ 	.short	(.L_23 - .L_22)
.L_22:
        /*000c*/ 	.word	0x00000000
        /*0010*/ 	.short	0x0000
        /*0012*/ 	.short	0x0070
        /*0014*/ 	.byte	0x00, 0xf0, 0x01, 0x10


	//----- nvinfo : EIATTR_SPARSE_MMA_MASK
	.align		4
.L_23:
        /*0018*/ 	.byte	0x03, 0x50
        /*001a*/ 	.short	0x0000


	//----- nvinfo : EIATTR_MAXREG_COUNT
	.align		4
        /*001c*/ 	.byte	0x03, 0x1b
        /*001e*/ 	.short	0x00a8


	//----- nvinfo : EIATTR_NUM_BARRIERS
	.align		4
        /*0020*/ 	.byte	0x02, 0x4c
        /*0022*/ 	.byte	0x01
	.zero		1


	//----- nvinfo : EIATTR_EXTERNS
	.align		4
        /*0024*/ 	.byte	0x04, 0x0f
        /*0026*/ 	.short	(.L_25 - .L_24)


	//   ....[0]....
	.align		4
.L_24:
        /*0028*/ 	.word	index@(__assertfail)


	//----- nvinfo : EIATTR_MERCURY_ISA_VERSION
	.align		4
.L_25:
        /*002c*/ 	.byte	0x03, 0x5f
        /*002e*/ 	.short	0x0101


	//----- nvinfo : EIATTR_INT_WARP_WIDE_INSTR_OFFSETS
	.align		4
        /*0030*/ 	.byte	0x04, 0x31
        /*0032*/ 	.short	(.L_27 - .L_26)


	//   ....[0]....
.L_26:
        /*0034*/ 	.word	0x00000480


	//   ....[1]....
        /*0038*/ 	.word	0x000004b0


	//   ....[2]....
        /*003c*/ 	.word	0x00000660


	//   ....[3]....
        /*0040*/ 	.word	0x00001d50


	//----- nvinfo : EIATTR_COOP_GROUP_MASK_REGIDS
	.align		4
.L_27:
        /*0044*/ 	.byte	0x04, 0x29
        /*0046*/ 	.short	(.L_29 - .L_28)


	//   ....[0]....
.L_28:
        /*0048*/ 	.word	0xffffffff


	//   ....[1]....
        /*004c*/ 	.word	0xffffffff


	//   ....[2]....
        /*0050*/ 	.word	0xffffffff


	//   ....[3]....
        /*0054*/ 	.word	0xffffffff


	//   ....[4]....
        /*0058*/ 	.word	0xffffffff


	//   ....[5]....
        /*005c*/ 	.word	0xffffffff


	//----- nvinfo : EIATTR_COOP_GROUP_INSTR_OFFSETS
	.align		4
.L_29:
        /*0060*/ 	.byte	0x04, 0x28
        /*0062*/ 	.short	(.L_31 - .L_30)


	//   ....[0]....
.L_30:
        /*0064*/ 	.word	0x00000060


	//   ....[1]....
        /*0068*/ 	.word	0x00000070


	//   ....[2]....
        /*006c*/ 	.word	0x00000130


	//   ....[3]....
        /*0070*/ 	.word	0x000002d0


	//   ....[4]....
        /*0074*/ 	.word	0x00000810


	//   ....[5]....
        /*0078*/ 	.word	0x00001260


	//----- nvinfo : EIATTR_REG_RECONFIG
	.align		4
.L_31:
        /*007c*/ 	.byte	0x01, 0x54
	.zero		2


	//----- nvinfo : EIATTR_SYSCALL_OFFSETS
	.align		4
        /*0080*/ 	.byte	0x04, 0x46
        /*0082*/ 	.short	(.L_33 - .L_32)


	//   ....[0]....
.L_32:
        /*0084*/ 	.word	0x00001420


	//----- nvinfo : EIATTR_MBARRIER_INSTR_OFFSETS
	.align		4
.L_33:
        /*0088*/ 	.byte	0x04, 0x39
        /*008a*/ 	.short	(.L_35 - .L_34)


	//   ....[0]....
.L_34:
        /*008c*/ 	.word	0x00000230
        /*0090*/ 	.word	0x000000ff
        /*0094*/ 	.word	0x00000000
        /*0098*/ 	.short	0x0100
        /*009a*/ 	.byte	0x08
	.zero		1


	//   ....[1]....
        /*009c*/ 	.word	0x00000240
        /*00a0*/ 	.word	0x000000ff
        /*00a4*/ 	.word	0x00000020
        /*00a8*/ 	.short	0x0100
        /*00aa*/ 	.byte	0x08
	.zero		1


	//   ....[2]....
        /*00ac*/ 	.word	0x00000250
        /*00b0*/ 	.word	0x000000ff
        /*00b4*/ 	.word	0x00000008
        /*00b8*/ 	.short	0x0100
        /*00ba*/ 	.byte	0x08
	.zero		1


	//   ....[3]....
        /*00bc*/ 	.word	0x00000260
        /*00c0*/ 	.word	0x000000ff
        /*00c4*/ 	.word	0x00000028
        /*00c8*/ 	.short	0x0100
        /*00ca*/ 	.byte	0x08
	.zero		1


	//   ....[4]....
        /*00cc*/ 	.word	0x00000270
        /*00d0*/ 	.word	0x000000ff
        /*00d4*/ 	.word	0x00000010
        /*00d8*/ 	.short	0x0100
        /*00da*/ 	.byte	0x08
	.zero		1


	//   ....[5]....
        /*00dc*/ 	.word	0x00000280
        /*00e0*/ 	.word	0x000000ff
        /*00e4*/ 	.word	0x00000030
        /*00e8*/ 	.short	0x0100
        /*00ea*/ 	.byte	0x08
	.zero		1


	//   ....[6]....
        /*00ec*/ 	.word	0x00000290
        /*00f0*/ 	.word	0x000000ff
        /*00f4*/ 	.word	0x00000018
        /*00f8*/ 	.short	0x0100
        /*00fa*/ 	.byte	0x08
	.zero		1


	//   ....[7]....
        /*00fc*/ 	.word	0x000002a0
        /*0100*/ 	.word	0x000000ff
        /*0104*/ 	.word	0x00000038
        /*0108*/ 	.short	0x0100
        /*010a*/ 	.byte	0x08
	.zero		1


	//   ....[8]....
        /*010c*/ 	.word	0x000006f0
        /*0110*/ 	.word	0x000000ff
        /*0114*/ 	.word	0x00000050
        /*0118*/ 	.short	0x0100
        /*011a*/ 	.byte	0x06
	.zero		1


	//   ....[9]....
        /*011c*/ 	.word	0x00000790
        /*0120*/ 	.word	0x000000ff
        /*0124*/ 	.word	0x00000058
        /*0128*/ 	.short	0x0100
        /*012a*/ 	.byte	0x06
	.zero		1


	//   ....[10]....
        /*012c*/ 	.word	0x000014e0
        /*0130*/ 	.word	0x00000003
        /*0134*/ 	.word	0x00000000
        /*0138*/ 	.short	0x010a
        /*013a*/ 	.byte	0x3f
	.zero		1


	//   ....[11]....
        /*013c*/ 	.word	0x00001520
        /*0140*/ 	.word	0x00000003
        /*0144*/ 	.word	0x00000000
        /*0148*/ 	.short	0x010a
        /*014a*/ 	.byte	0x3f
	.zero		1


	//   ....[12]....
        /*014c*/ 	.word	0x00001920
        /*0150*/ 	.word	0x00000005
        /*0154*/ 	.word	0x00000000
        /*0158*/ 	.short	0x010a
        /*015a*/ 	.byte	0x3f
	.zero		1


	//   ....[13]....
        /*015c*/ 	.word	0x00001960
        /*0160*/ 	.word	0x00000005
        /*0164*/ 	.word	0x00000000
        /*0168*/ 	.short	0x010a
        /*016a*/ 	.byte	0x3f
	.zero		1


	//   ....[14]....
        /*016c*/ 	.word	0x00001bf0
        /*0170*/ 	.word	0x00000005
        /*0174*/ 	.word	0x00000000
        /*0178*/ 	.short	0x0101
        /*017a*/ 	.byte	0x3f
	.zero		1


	//   ....[15]....
        /*017c*/ 	.word	0x00001dd0
        /*0180*/ 	.word	0x00000003
        /*0184*/ 	.word	0x00000000
        /*0188*/ 	.short	0x0101
        /*018a*/ 	.byte	0x3f
	.zero		1


	//   ....[16]....
        /*018c*/ 	.word	0x000093b0
        /*0190*/ 	.word	0x00000014
        /*0194*/ 	.word	0x00000020
        /*0198*/ 	.short	0x010a
        /*019a*/ 	.byte	0x3f
	.zero		1


	//   ....[17]....
        /*019c*/ 	.word	0x00009770
        /*01a0*/ 	.word	0x00000005
        /*01a4*/ 	.word	0x00000058
        /*01a8*/ 	.short	0x0101
        /*01aa*/ 	.byte	0x3f
	.zero		1


	//   ....[18]....
        /*01ac*/ 	.word	0x00009e90
        /*01b0*/ 	.word	0x00000007
        /*01b4*/ 	.word	0x00000000
        /*01b8*/ 	.short	0x010a
        /*01ba*/ 	.byte	0x3f
	.zero		1


	//   ....[19]....
        /*01bc*/ 	.word	0x00009f10
        /*01c0*/ 	.word	0x00000008
        /*01c4*/ 	.word	0x00000000
        /*01c8*/ 	.short	0x010a
        /*01ca*/ 	.byte	0x3f
	.zero		1


	//   ....[20]....
        /*01cc*/ 	.word	0x00009fa0
        /*01d0*/ 	.word	0x0000000b
        /*01d4*/ 	.word	0x00000000
        /*01d8*/ 	.short	0x010a
        /*01da*/ 	.byte	0x3f
	.zero		1


	//   ....[21]....
        /*01dc*/ 	.word	0x0000a030
        /*01e0*/ 	.word	0x00000003
        /*01e4*/ 	.word	0x00000000
        /*01e8*/ 	.short	0x010a
        /*01ea*/ 	.byte	0x3f
	.zero		1


	//   ....[22]....
        /*01ec*/ 	.word	0x0000a090
        /*01f0*/ 	.word	0x00000003
        /*01f4*/ 	.word	0x00000000
        /*01f8*/ 	.short	0x010a
        /*01fa*/ 	.byte	0x3f
	.zero		1


	//   ....[23]....
        /*01fc*/ 	.word	0x0000a0e0
        /*0200*/ 	.word	0x00000005
        /*0204*/ 	.word	0x00000000
        /*0208*/ 	.short	0x010a
        /*020a*/ 	.byte	0x3f
	.zero		1


	//   ....[24]....
        /*020c*/ 	.word	0x0000a1b0
        /*0210*/ 	.word	0x00000014
        /*0214*/ 	.word	0x00000020
        /*0218*/ 	.short	0x010a
        /*021a*/ 	.byte	0x3f
	.zero		1


	//   ....[25]....
        /*021c*/ 	.word	0x0000a280
        /*0220*/ 	.word	0x00000007
        /*0224*/ 	.word	0x00000000
        /*0228*/ 	.short	0x010a
        /*022a*/ 	.byte	0x3f
	.zero		1


	//   ....[26]....
        /*022c*/ 	.word	0x0000a2d0
        /*0230*/ 	.word	0x00000008
        /*0234*/ 	.word	0x00000000
        /*0238*/ 	.short	0x010a
        /*023a*/ 	.byte	0x3f
	.zero		1


	//   ....[27]....
        /*023c*/ 	.word	0x0000a320
        /*0240*/ 	.word	0x0000000b
        /*0244*/ 	.word	0x00000000
        /*0248*/ 	.short	0x010a
        /*024a*/ 	.byte	0x3f
	.zero		1


	//----- nvinfo : EIATTR_NUM_MBARRIERS
	.align		4
.L_35:
        /*024c*/ 	.byte	0x03, 0x38
        /*024e*/ 	.short	0x000a


	//----- nvinfo : EIATTR_EXIT_INSTR_OFFSETS
	.align		4
        /*0250*/ 	.byte	0x04, 0x1c
        /*0252*/ 	.short	(.L_37 - .L_36)


	//   ....[0]....
.L_36:
        /*0254*/ 	.word	0x00000970


	//   ....[1]....
        /*0258*/ 	.word	0x00001190


	//   ....[2]....
        /*025c*/ 	.word	0x00008ac0


	//   ....[3]....
        /*0260*/ 	.word	0x00009020


	//   ....[4]....
        /*0264*/ 	.word	0x0000a080


	//----- nvinfo : EIATTR_MAX_THREADS
	.align		4
.L_37:
        /*0268*/ 	.byte	0x04, 0x05
        /*026a*/ 	.short	(.L_39 - .L_38)
.L_38:
        /*026c*/ 	.word	0x00000180
        /*0270*/ 	.word	0x00000001
        /*0274*/ 	.word	0x00000001


	//----- nvinfo : EIATTR_CRS_STACK_SIZE
	.align		4
.L_39:
        /*0278*/ 	.byte	0x04, 0x1e
        /*027a*/ 	.short	(.L_41 - .L_40)
.L_40:
        /*027c*/ 	.word	0x00000000


	//----- nvinfo : EIATTR_CBANK_PARAM_SIZE
	.align		4
.L_41:
        /*0280*/ 	.byte	0x03, 0x19
        /*0282*/ 	.short	0x0470


	//----- nvinfo : EIATTR_PARAM_CBANK
	.align		4
        /*0284*/ 	.byte	0x04, 0x0a
        /*0286*/ 	.short	(.L_43 - .L_42)
	.align		4
.L_42:
        /*0288*/ 	.word	index@(.nv.constant0._ZN7cutlass13device_kernelINS_4gemm6kernel13GemmUniversalIN4cute5tupleIJiiiiEEENS1_10collective13CollectiveMmaINS1_34MainloopSm90TmaGmmaWarpSpecializedILi4ENS5_IJNS4_1CILi4EEENSA_ILi1EEESC_EEENS1_35KernelTmaWarpSpecializedCooperativeEEENS5_IJNSA_ILi128EEENSA_ILi256EEENSA_ILi32EEEEEEfNS5_IJlSC_lEEEfSK_NS4_8TiledMMAINS4_8MMA_AtomIJNS4_4SM904GMMA30MMA_64x256x8_F32TF32TF32_SS_TNILNSO_7ScaleInE1ELSQ_1EEEEEENS4_6LayoutINS5_IJNSA_ILi2EEESC_SC_EEENS5_IJSC_NSA_ILi0EEESW_EEEEENS5_IJNS4_10UnderscoreESZ_SZ_EEEEENS4_13SM90_TMA_LOADENS4_14ComposedLayoutINS4_7SwizzleILi3ELi4ELi3EEENS4_18smem_ptr_flag_bitsILi32EEENST_INS5_IJNSA_ILi8EEESI_EEENS5_IJSI_SC_EEEEEEEvNS4_8identityENS4_23SM90_TMA_LOAD_MULTICASTES1C_vS1D_EENS_8epilogue10collective6detail29Sm90TmaWarpSpecializedAdapterINS1H_15DefaultEpilogueIfSK_SK_NS1G_6thread17LinearCombinationIfLi1EffLNS1L_9ScaleType4KindE0ELNS_15FloatRoundStyleE2EfEENS1_15EpilogueDefaultEEEEEvvEEEEvNT_6ParamsE)
        /*028c*/ 	.short	0x0210
        /*028e*/ 	.short	0x0470


	//----- nvinfo : EIATTR_SW_WAR
	.align		4
.L_43:
        /*0290*/ 	.byte	0x04, 0x36
        /*0292*/ 	.short	(.L_45 - .L_44)
.L_44:
        /*0294*/ 	.word	0x00000008
.L_45:


//--------------------- .nv.callgraph             --------------------------
	.section	.nv.callgraph,"",@"SHT_CUDA_CALLGRAPH"
	.align	4
	.sectionentsize	8
	.align		4
        /*0000*/ 	.word	0x00000000
	.align		4
        /*0004*/ 	.word	0xffffffff
	.align		4
        /*0008*/ 	.word	index@(_ZN7cutlass13device_kernelINS_4gemm6kernel13GemmUniversalIN4cute5tupleIJiiiiEEENS1_10collective13CollectiveMmaINS1_34MainloopSm90TmaGmmaWarpSpecializedILi4ENS5_IJNS4_1CILi4EEENSA_ILi1EEESC_EEENS1_35KernelTmaWarpSpecializedCooperativeEEENS5_IJNSA_ILi128EEENSA_ILi256EEENSA_ILi32EEEEEEfNS5_IJlSC_lEEEfSK_NS4_8TiledMMAINS4_8MMA_AtomIJNS4_4SM904GMMA30MMA_64x256x8_F32TF32TF32_SS_TNILNSO_7ScaleInE1ELSQ_1EEEEEENS4_6LayoutINS5_IJNSA_ILi2EEESC_SC_EEENS5_IJSC_NSA_ILi0EEESW_EEEEENS5_IJNS4_10UnderscoreESZ_SZ_EEEEENS4_13SM90_TMA_LOADENS4_14ComposedLayoutINS4_7SwizzleILi3ELi4ELi3EEENS4_18smem_ptr_flag_bitsILi32EEENST_INS5_IJNSA_ILi8EEESI_EEENS5_IJSI_SC_EEEEEEEvNS4_8identityENS4_23SM90_TMA_LOAD_MULTICASTES1C_vS1D_EENS_8epilogue10collective6detail29Sm90TmaWarpSpecializedAdapterINS1H_15DefaultEpilogueIfSK_SK_NS1G_6thread17LinearCombinationIfLi1EffLNS1L_9ScaleType4KindE0ELNS_15FloatRoundStyleE2EfEENS1_15EpilogueDefaultEEEEEvvEEEEvNT_6ParamsE)
	.align		4
        /*000c*/ 	.word	index@(__assertfail)
	.align		4
        /*0010*/ 	.word	0x00000000
	.align		4
        /*0014*/ 	.word	0xfffffffe
	.align		4
        /*0018*/ 	.word	0x00000000
	.align		4
        /*001c*/ 	.word	0xfffffffd
	.align		4
        /*0020*/ 	.word	0x00000000
	.align		4
        /*0024*/ 	.word	0xfffffffc


//--------------------- .nv.constant4             --------------------------
	.section	.nv.constant4,"a",@progbits
	.align	8
	.align		8
.nv.constant4:
        /*0000*/ 	.dword	__assertfail
	.align		8
        /*0008*/ 	.dword	__unnamed_1
	.align		8
        /*0010*/ 	.dword	_ZN40_INTERNAL_18acfbd8_4_k_cu_d7951a95_251734cuda3std3__45__cpo5beginE
	.align		8
        /*0018*/ 	.dword	_ZN40_INTERNAL_18acfbd8_4_k_cu_d7951a95_251734cuda3std3__45__cpo3endE
	.align		8
        /*0020*/ 	.dword	_ZN40_INTERNAL_18acfbd8_4_k_cu_d7951a95_251734cuda3std3__45__cpo6cbeginE
	.align		8
        /*0028*/ 	.dword	_ZN40_INTERNAL_18acfbd8_4_k_cu_d7951a95_251734cuda3std3__45__cpo4cendE
	.align		8
        /*0030*/ 	.dword	_ZN40_INTERNAL_18acfbd8_4_k_cu_d7951a95_251734cuda3std3__442_GLOBAL__N__18acfbd8_4_k_cu_d7951a95_251736ignoreE
	.align		8
        /*0038*/ 	.dword	_ZN40_INTERNAL_18acfbd8_4_k_cu_d7951a95_251734cuda3std3__419piecewise_constructE
	.align		8
        /*0040*/ 	.dword	_ZN40_INTERNAL_18acfbd8_4_k_cu_d7951a95_251734cuda3std3__48in_placeE
	.align		8
        /*0048*/ 	.dword	_ZN40_INTERNAL_18acfbd8_4_k_cu_d7951a95_251734cuda3std6ranges3__45__cpo4swapE
	.align		8
        /*0050*/ 	.dword	_ZN40_INTERNAL_18acfbd8_4_k_cu_d7951a95_251734cuda3std6ranges3__45__cpo9iter_moveE
	.align		8
        /*0058*/ 	.dword	_ZN40_INTERNAL_18acfbd8_4_k_cu_d7951a95_251734cute7productE
	.align		8
        /*0060*/ 	.dword	_ZN40_INTERNAL_18acfbd8_4_k_cu_d7951a95_251734cute1_E
	.align		8
        /*0068*/ 	.dword	$str$22
	.align		8
        /*0070*/ 	.dword	$str$23


//--------------------- .text._ZN7cutlass13device_kernelINS_4gemm6kernel13GemmUniversalIN4cute5tupleIJiiiiEEENS1_10collective13CollectiveMmaINS1_34MainloopSm90TmaGmmaWarpSpecializedILi4ENS5_IJNS4_1CILi4EEENSA_ILi1EEESC_EEENS1_35KernelTmaWarpSpecializedCooperativeEEENS5_IJNSA_ILi128EEENSA_ILi256EEENSA_ILi32EEEEEEfNS5_IJlSC_lEEEfSK_NS4_8TiledMMAINS4_8MMA_AtomIJNS4_4SM904GMMA30MMA_64x256x8_F32TF32TF32_SS_TNILNSO_7ScaleInE1ELSQ_1EEEEEENS4_6LayoutINS5_IJNSA_ILi2EEESC_SC_EEENS5_IJSC_NSA_ILi0EEESW_EEEEENS5_IJNS4_10UnderscoreESZ_SZ_EEEEENS4_13SM90_TMA_LOADENS4_14ComposedLayoutINS4_7SwizzleILi3ELi4ELi3EEENS4_18smem_ptr_flag_bitsILi32EEENST_INS5_IJNSA_ILi8EEESI_EEENS5_IJSI_SC_EEEEEEEvNS4_8identityENS4_23SM90_TMA_LOAD_MULTICASTES1C_vS1D_EENS_8epilogue10collective6detail29Sm90TmaWarpSpecializedAdapterINS1H_15DefaultEpilogueIfSK_SK_NS1G_6thread17LinearCombinationIfLi1EffLNS1L_9ScaleType4KindE0ELNS_15FloatRoundStyleE2EfEENS1_15EpilogueDefaultEEEEEvvEEEEvNT_6ParamsE --------------------------
	.section	.text._ZN7cutlass13device_kernelINS_4gemm6kernel13GemmUniversalIN4cute5tupleIJiiiiEEENS1_10collective13CollectiveMmaINS1_34MainloopSm90TmaGmmaWarpSpecializedILi4ENS5_IJNS4_1CILi4EEENSA_ILi1EEESC_EEENS1_35KernelTmaWarpSpecializedCooperativeEEENS5_IJNSA_ILi128EEENSA_ILi256EEENSA_ILi32EEEEEEfNS5_IJlSC_lEEEfSK_NS4_8TiledMMAINS4_8MMA_AtomIJNS4_4SM904GMMA30MMA_64x256x8_F32TF32TF32_SS_TNILNSO_7ScaleInE1ELSQ_1EEEEEENS4_6LayoutINS5_IJNSA_ILi2EEESC_SC_EEENS5_IJSC_NSA_ILi0EEESW_EEEEENS5_IJNS4_10UnderscoreESZ_SZ_EEEEENS4_13SM90_TMA_LOADENS4_14ComposedLayoutINS4_7SwizzleILi3ELi4ELi3EEENS4_18smem_ptr_flag_bitsILi32EEENST_INS5_IJNSA_ILi8EEESI_EEENS5_IJSI_SC_EEEEEEEvNS4_8identityENS4_23SM90_TMA_LOAD_MULTICASTES1C_vS1D_EENS_8epilogue10collective6detail29Sm90TmaWarpSpecializedAdapterINS1H_15DefaultEpilogueIfSK_SK_NS1G_6thread17LinearCombinationIfLi1EffLNS1L_9ScaleType4KindE0ELNS_15FloatRoundStyleE2EfEENS1_15EpilogueDefaultEEEEEvvEEEEvNT_6ParamsE,"ax",@progbits
	.align	128
.text._ZN7cutlass13device_kernelINS_4gemm6kernel13GemmUniversalIN4cute5tupleIJiiiiEEENS1_10collective13CollectiveMmaINS1_34MainloopSm90TmaGmmaWarpSpecializedILi4ENS5_IJNS4_1CILi4EEENSA_ILi1EEESC_EEENS1_35KernelTmaWarpSpecializedCooperativeEEENS5_IJNSA_ILi128EEENSA_ILi256EEENSA_ILi32EEEEEEfNS5_IJlSC_lEEEfSK_NS4_8TiledMMAINS4_8MMA_AtomIJNS4_4SM904GMMA30MMA_64x256x8_F32TF32TF32_SS_TNILNSO_7ScaleInE1ELSQ_1EEEEEENS4_6LayoutINS5_IJNSA_ILi2EEESC_SC_EEENS5_IJSC_NSA_ILi0EEESW_EEEEENS5_IJNS4_10UnderscoreESZ_SZ_EEEEENS4_13SM90_TMA_LOADENS4_14ComposedLayoutINS4_7SwizzleILi3ELi4ELi3EEENS4_18smem_ptr_flag_bitsILi32EEENST_INS5_IJNSA_ILi8EEESI_EEENS5_IJSI_SC_EEEEEEEvNS4_8identityENS4_23SM90_TMA_LOAD_MULTICASTES1C_vS1D_EENS_8epilogue10collective6detail29Sm90TmaWarpSpecializedAdapterINS1H_15DefaultEpilogueIfSK_SK_NS1G_6thread17LinearCombinationIfLi1EffLNS1L_9ScaleType4KindE0ELNS_15FloatRoundStyleE2EfEENS1_15EpilogueDefaultEEEEEvvEEEEvNT_6ParamsE:
        .type           _ZN7cutlass13device_kernelINS_4gemm6kernel13GemmUniversalIN4cute5tupleIJiiiiEEENS1_10collective13CollectiveMmaINS1_34MainloopSm90TmaGmmaWarpSpecializedILi4ENS5_IJNS4_1CILi4EEENSA_ILi1EEESC_EEENS1_35KernelTmaWarpSpecializedCooperativeEEENS5_IJNSA_ILi128EEENSA_ILi256EEENSA_ILi32EEEEEEfNS5_IJlSC_lEEEfSK_NS4_8TiledMMAINS4_8MMA_AtomIJNS4_4SM904GMMA30MMA_64x256x8_F32TF32TF32_SS_TNILNSO_7ScaleInE1ELSQ_1EEEEEENS4_6LayoutINS5_IJNSA_ILi2EEESC_SC_EEENS5_IJSC_NSA_ILi0EEESW_EEEEENS5_IJNS4_10UnderscoreESZ_SZ_EEEEENS4_13SM90_TMA_LOADENS4_14ComposedLayoutINS4_7SwizzleILi3ELi4ELi3EEENS4_18smem_ptr_flag_bitsILi32EEENST_INS5_IJNSA_ILi8EEESI_EEENS5_IJSI_SC_EEEEEEEvNS4_8identityENS4_23SM90_TMA_LOAD_MULTICASTES1C_vS1D_EENS_8epilogue10collective6detail29Sm90TmaWarpSpecializedAdapterINS1H_15DefaultEpilogueIfSK_SK_NS1G_6thread17LinearCombinationIfLi1EffLNS1L_9ScaleType4KindE0ELNS_15FloatRoundStyleE2EfEENS1_15EpilogueDefaultEEEEEvvEEEEvNT_6ParamsE,@function
        .size           _ZN7cutlass13device_kernelINS_4gemm6kernel13GemmUniversalIN4cute5tupleIJiiiiEEENS1_10collective13CollectiveMmaINS1_34MainloopSm90TmaGmmaWarpSpecializedILi4ENS5_IJNS4_1CILi4EEENSA_ILi1EEESC_EEENS1_35KernelTmaWarpSpecializedCooperativeEEENS5_IJNSA_ILi128EEENSA_ILi256EEENSA_ILi32EEEEEEfNS5_IJlSC_lEEEfSK_NS4_8TiledMMAINS4_8MMA_AtomIJNS4_4SM904GMMA30MMA_64x256x8_F32TF32TF32_SS_TNILNSO_7ScaleInE1ELSQ_1EEEEEENS4_6LayoutINS5_IJNSA_ILi2EEESC_SC_EEENS5_IJSC_NSA_ILi0EEESW_EEEEENS5_IJNS4_10UnderscoreESZ_SZ_EEEEENS4_13SM90_TMA_LOADENS4_14ComposedLayoutINS4_7SwizzleILi3ELi4ELi3EEENS4_18smem_ptr_flag_bitsILi32EEENST_INS5_IJNSA_ILi8EEESI_EEENS5_IJSI_SC_EEEEEEEvNS4_8identityENS4_23SM90_TMA_LOAD_MULTICASTES1C_vS1D_EENS_8epilogue10collective6detail29Sm90TmaWarpSpecializedAdapterINS1H_15DefaultEpilogueIfSK_SK_NS1G_6thread17LinearCombinationIfLi1EffLNS1L_9ScaleType4KindE0ELNS_15FloatRoundStyleE2EfEENS1_15EpilogueDefaultEEEEEvvEEEEvNT_6ParamsE,(.L_x_325 - _ZN7cutlass13device_kernelINS_4gemm6kernel13GemmUniversalIN4cute5tupleIJiiiiEEENS1_10collective13CollectiveMmaINS1_34MainloopSm90TmaGmmaWarpSpecializedILi4ENS5_IJNS4_1CILi4EEENSA_ILi1EEESC_EEENS1_35KernelTmaWarpSpecializedCooperativeEEENS5_IJNSA_ILi128EEENSA_ILi256EEENSA_ILi32EEEEEEfNS5_IJlSC_lEEEfSK_NS4_8TiledMMAINS4_8MMA_AtomIJNS4_4SM904GMMA30MMA_64x256x8_F32TF32TF32_SS_TNILNSO_7ScaleInE1ELSQ_1EEEEEENS4_6LayoutINS5_IJNSA_ILi2EEESC_SC_EEENS5_IJSC_NSA_ILi0EEESW_EEEEENS5_IJNS4_10UnderscoreESZ_SZ_EEEEENS4_13SM90_TMA_LOADENS4_14ComposedLayoutINS4_7SwizzleILi3ELi4ELi3EEENS4_18smem_ptr_flag_bitsILi32EEENST_INS5_IJNSA_ILi8EEESI_EEENS5_IJSI_SC_EEEEEEEvNS4_8identityENS4_23SM90_TMA_LOAD_MULTICASTES1C_vS1D_EENS_8epilogue10collective6detail29Sm90TmaWarpSpecializedAdapterINS1H_15DefaultEpilogueIfSK_SK_NS1G_6thread17LinearCombinationIfLi1EffLNS1L_9ScaleType4KindE0ELNS_15FloatRoundStyleE2EfEENS1_15EpilogueDefaultEEEEEvvEEEEvNT_6ParamsE)
        .other          _ZN7cutlass13device_kernelINS_4gemm6kernel13GemmUniversalIN4cute5tupleIJiiiiEEENS1_10collective13CollectiveMmaINS1_34MainloopSm90TmaGmmaWarpSpecializedILi4ENS5_IJNS4_1CILi4EEENSA_ILi1EEESC_EEENS1_35KernelTmaWarpSpecializedCooperativeEEENS5_IJNSA_ILi128EEENSA_ILi256EEENSA_ILi32EEEEEEfNS5_IJlSC_lEEEfSK_NS4_8TiledMMAINS4_8MMA_AtomIJNS4_4SM904GMMA30MMA_64x256x8_F32TF32TF32_SS_TNILNSO_7ScaleInE1ELSQ_1EEEEEENS4_6LayoutINS5_IJNSA_ILi2EEESC_SC_EEENS5_IJSC_NSA_ILi0EEESW_EEEEENS5_IJNS4_10UnderscoreESZ_SZ_EEEEENS4_13SM90_TMA_LOADENS4_14ComposedLayoutINS4_7SwizzleILi3ELi4ELi3EEENS4_18smem_ptr_flag_bitsILi32EEENST_INS5_IJNSA_ILi8EEESI_EEENS5_IJSI_SC_EEEEEEEvNS4_8identityENS4_23SM90_TMA_LOAD_MULTICASTES1C_vS1D_EENS_8epilogue10collective6detail29Sm90TmaWarpSpecializedAdapterINS1H_15DefaultEpilogueIfSK_SK_NS1G_6thread17LinearCombinationIfLi1EffLNS1L_9ScaleType4KindE0ELNS_15FloatRoundStyleE2EfEENS1_15EpilogueDefaultEEEEEvvEEEEvNT_6ParamsE,@"STO_CUDA_ENTRY STV_DEFAULT"
_ZN7cutlass13device_kernelINS_4gemm6kernel13GemmUniversalIN4cute5tupleIJiiiiEEENS1_10collective13CollectiveMmaINS1_34MainloopSm90TmaGmmaWarpSpecializedILi4ENS5_IJNS4_1CILi4EEENSA_ILi1EEESC_EEENS1_35KernelTmaWarpSpecializedCooperativeEEENS5_IJNSA_ILi128EEENSA_ILi256EEENSA_ILi32EEEEEEfNS5_IJlSC_lEEEfSK_NS4_8TiledMMAINS4_8MMA_AtomIJNS4_4SM904GMMA30MMA_64x256x8_F32TF32TF32_SS_TNILNSO_7ScaleInE1ELSQ_1EEEEEENS4_6LayoutINS5_IJNSA_ILi2EEESC_SC_EEENS5_IJSC_NSA_ILi0EEESW_EEEEENS5_IJNS4_10UnderscoreESZ_SZ_EEEEENS4_13SM90_TMA_LOADENS4_14ComposedLayoutINS4_7SwizzleILi3ELi4ELi3EEENS4_18smem_ptr_flag_bitsILi32EEENST_INS5_IJNSA_ILi8EEESI_EEENS5_IJSI_SC_EEEEEEEvNS4_8identityENS4_23SM90_TMA_LOAD_MULTICASTES1C_vS1D_EENS_8epilogue10collective6detail29Sm90TmaWarpSpecializedAdapterINS1H_15DefaultEpilogueIfSK_SK_NS1G_6thread17LinearCombinationIfLi1EffLNS1L_9ScaleType4KindE0ELNS_15FloatRoundStyleE2EfEENS1_15EpilogueDefaultEEEEEvvEEEEvNT_6ParamsE:
[----:B------:R-:W0:Y:S01]  /*0000*/  LDC R1, c[0x0][0x28] ;  /* 0x00000a00ff017b82 */ /* 0x000e220000000800 */
[----:B------:R-:W1:Y:S01]  /*0010*/  S2R R18, SR_TID.X ;  /* 0x0000000000127919 */ /* 0x000e620000002100 */
[----:B------:R-:W-:Y:S01]  /*0020*/  ELECT P0, URZ, PT ;  /* 0x00000000003f782f */ /* 0x000fe20003800000 */
[----:B------:R-:W-:Y:S01]  /*0030*/  BSSY B0, `(.L_x_0) ;  /* 0x000000f000007945 */ /* 0x000fe20003800000 */
[--C-:B-1----:R-:W-:Y:S02]  /*0040*/  SHF.R.U32.HI R0, RZ, 0x5, R18.reuse ;  /* 0x00000005ff007819 */ /* 0x102fe40000011612 */
[----:B------:R-:W-:-:S03]  /*0050*/  SHF.R.U32.HI R3, RZ, 0x7, R18 ;  /* 0x00000007ff037819 */ /* 0x000fc60000011612 */
[----:B------:R-:W1:Y:S04]  /*0060*/  SHFL.IDX PT, R2, R0, RZ, 0x1f ;  /* 0x00001fff00027589 */ /* 0x000e6800000e0000 */
[----:B------:R2:W3:Y:S01]  /*0070*/  SHFL.IDX PT, R5, R3, RZ, 0x1f ;  /* 0x00001fff03057589 */ /* 0x0004e200000e0000 */
[----:B-1----:R-:W-:-:S13]  /*0080*/  ISETP.NE.OR P0, PT, R2, RZ, !P0 ;  /* 0x000000ff0200720c */ /* 0x002fda0004705670 */
[----:B0-23--:R-:W-:Y:S05]  /*0090*/  @P0 BRA `(.L_x_1) ;  /* 0x0000000000200947 */ /* 0x00dfea0003800000 */
[----:B------:R-:W-:Y:S02]  /*00a0*/  ULDC.64 UR4, c[0x0][0x198] ;  /* 0x0000660000047ab9 */ /* 0x000fe40000000a00 */
[----:B------:R-:W-:Y:S02]  /*00b0*/  UIADD3 UR6, UP0, UR4, 0xf0, URZ ;  /* 0x000000f004067890 */ /* 0x000fe4000ff1e03f */
[----:B------:R-:W-:Y:S02]  /*00c0*/  UIADD3 UR4, UP1, UR4, 0x1f0, URZ ;  /* 0x000001f004047890 */ /* 0x000fe4000ff3e03f */
[----:B------:R-:W-:Y:S02]  /*00d0*/  UIADD3.X UR7, URZ, UR5, URZ, UP0, !UPT ;  /* 0x000000053f077290 */ /* 0x000fe400087fe43f */
[----:B------:R-:W-:-:S07]  /*00e0*/  UIADD3.X UR5, URZ, UR5, URZ, UP1, !UPT ;  /* 0x000000053f057290 */ /* 0x000fce0008ffe43f */
[----:B------:R0:W-:Y:S02]  /*00f0*/  UTMACCTL.PF [UR6] ;  /* 0x00000000060079b9 */ /* 0x0001e40008040000 */
[----:B------:R0:W-:Y:S02]  /*0100*/  UTMACCTL.PF [UR4] ;  /* 0x00000000040079b9 */ /* 0x0001e40008040000 */
[----:B0-----:R-:W-:Y:S01]  /*0110*/  NOP ;  /* 0x0000000000007918 */ /* 0x001fe20000000000 */
.L_x_1:
[----:B------:R-:W-:Y:S05]  /*0120*/  BSYNC B0 ;  /* 0x0000000000007941 */ /* 0x000fea0003800000 */
.L_x_0:
[----:B------:R-:W0:Y:S02]  /*0130*/  SHFL.IDX PT, R3, R0, RZ, 0x1f ;  /* 0x00001fff00037589 */ /* 0x000e2400000e0000 */
[----:B0-----:R-:W-:-:S13]  /*0140*/  ISETP.NE.AND P0, PT, R3, RZ, PT ;  /* 0x000000ff0300720c */ /* 0x001fda0003f05270 */
[----:B------:R-:W-:Y:S05]  /*0150*/  @P0 BRA `(.L_x_2) ;  /* 0x0000000000580947 */ /* 0x000fea0003800000 */
[----:B------:R-:W0:Y:S01]  /*0160*/  S2UR UR8, SR_CgaCtaId ;  /* 0x00000000000879c3 */ /* 0x000e220000008800 */
[----:B------:R-:W-:Y:S01]  /*0170*/  UMOV UR4, 0x400 ;  /* 0x0000040000047882 */ /* 0x000fe20000000000 */
[----:B------:R-:W-:Y:S01]  /*0180*/  UMOV UR5, 0x1 ;  /* 0x0000000100057882 */ /* 0x000fe20000000000 */
[----:B------:R-:W-:Y:S01]  /*0190*/  UMOV UR6, 0x8 ;  /* 0x0000000800067882 */ /* 0x000fe20000000000 */
[----:B------:R-:W-:Y:S01]  /*01a0*/  ELECT P0, URZ, PT ;  /* 0x00000000003f782f */ /* 0x000fe20003800000 */
[----:B------:R-:W-:-:S04]  /*01b0*/  UIADD3 UR6, -UR6, 0x100000, URZ ;  /* 0x0010000006067890 */ /* 0x000fc8000fffe13f */
[----:B------:R-:W-:Y:S02]  /*01c0*/  USHF.L.U32 UR7, UR6, 0xb, URZ ;  /* 0x0000000b06077899 */ /* 0x000fe4000800063f */
[----:B------:R-:W-:Y:S02]  /*01d0*/  USHF.L.U32 UR6, UR6, 0x1, URZ ;  /* 0x0000000106067899 */ /* 0x000fe4000800063f */
[----:B0-----:R-:W-:Y:S02]  /*01e0*/  ULEA UR8, UR8, UR4, 0x18 ;  /* 0x0000000408087291 */ /* 0x001fe4000f8ec03f */
[----:B------:R-:W-:-:S04]  /*01f0*/  UIADD3 UR4, -UR5, 0x100000, URZ ;  /* 0x0010000005047890 */ /* 0x000fc8000fffe13f */
[----:B------:R-:W-:Y:S02]  /*0200*/  USHF.L.U32 UR5, UR4, 0xb, URZ ;  /* 0x0000000b04057899 */ /* 0x000fe4000800063f */
[----:B------:R-:W-:Y:S01]  /*0210*/  USHF.L.U32 UR4, UR4, 0x1, URZ ;  /* 0x0000000104047899 */ /* 0x000fe2000800063f */
[----:B------:R-:W0:Y:S11]  /*0220*/  FENCE.VIEW.ASYNC.S ;  /* 0x00000000000073c6 */ /* 0x000e360000000000 */
[----:B0-----:R0:W1:Y:S01]  /*0230*/  SYNCS.EXCH.64 URZ, [UR8], UR4 ;  /* 0x00000004083f75b2 */ /* 0x0010620008000100 */
[----:B------:R0:W2:Y:S01]  /*0240*/  SYNCS.EXCH.64 URZ, [UR8+0x20], UR6 ;  /* 0x00002006083f75b2 */ /* 0x0000a20008000100 */
[----:B------:R0:W3:Y:S01]  /*0250*/  SYNCS.EXCH.64 URZ, [UR8+0x8], UR4 ;  /* 0x00000804083f75b2 */ /* 0x0000e20008000100 */
[----:B------:R0:W4:Y:S01]  /*0260*/  SYNCS.EXCH.64 URZ, [UR8+0x28], UR6 ;  /* 0x00002806083f75b2 */ /* 0x0001220008000100 */
[----:B------:R0:W0:Y:S01]  /*0270*/  SYNCS.EXCH.64 URZ, [UR8+0x10], UR4 ;  /* 0x00001004083f75b2 */ /* 0x0000220008000100 */
[----:B------:R0:W0:Y:S01]  /*0280*/  SYNCS.EXCH.64 URZ, [UR8+0x30], UR6 ;  /* 0x00003006083f75b2 */ /* 0x0000220008000100 */
[----:B------:R0:W0:Y:S01]  /*0290*/  SYNCS.EXCH.64 URZ, [UR8+0x18], UR4 ;  /* 0x00001804083f75b2 */ /* 0x0000220008000100 */
[----:B------:R0:W0:Y:S01]  /*02a0*/  SYNCS.EXCH.64 URZ, [UR8+0x38], UR6 ;  /* 0x00003806083f75b2 */ /* 0x0000220008000100 */
[----:B------:R-:W-:Y:S01]  /*02b0*/  NOP ;  /* 0x0000000000007918 */ /* 0x000fe20000000000 */
.L_x_2:
[----:B------:R-:W-:Y:S01]  /*02c0*/  SHF.R.S32.HI R7, RZ, 0x1f, R18 ;  /* 0x0000001fff077819 */ /* 0x000fe20000011412 */
[----:B------:R-:W5:Y:S01]  /*02d0*/  SHFL.IDX PT, R0, R0, RZ, 0x1f ;  /* 0x00001fff00007589 */ /* 0x000f6200000e0000 */
[----:B0-----:R-:W0:Y:S01]  /*02e0*/  S2UR UR8, SR_CTAID.X ;  /* 0x00000000000879c3 */ /* 0x001e220000002500 */
[----:B------:R-:W-:Y:S02]  /*02f0*/  ELECT P0, URZ, PT ;  /* 0x00000000003f782f */ /* 0x000fe40003800000 */
[----:B------:R-:W-:Y:S01]  /*0300*/  LEA.HI R7, R7, R18, RZ, 0x7 ;  /* 0x0000001207077211 */ /* 0x000fe200078f38ff */
[----:B------:R-:W1:Y:S01]  /*0310*/  S2R R4, SR_CTAID.Y ;  /* 0x0000000000047919 */ /* 0x000e620000002600 */
[----:B------:R-:W-:Y:S01]  /*0320*/  SHF.R.S32.HI R8, RZ, 0x1f, R3 ;  /* 0x0000001fff087819 */ /* 0x000fe20000011403 */
[----:B------:R-:W-:Y:S01]  /*0330*/  ULDC UR4, c[0x0][0x150] ;  /* 0x0000540000047ab9 */ /* 0x000fe20000000800 */
[----:B------:R-:W-:Y:S01]  /*0340*/  LOP3.LUT R7, R7, 0xffffff80, RZ, 0xc0, !PT ;  /* 0xffffff8007077812 */ /* 0x000fe200078ec0ff */
[----:B------:R-:W-:Y:S01]  /*0350*/  NOP ;  /* 0x0000000000007918 */ /* 0x000fe20000000000 */
[----:B------:R-:W-:Y:S01]  /*0360*/  LEA.HI R8, R8, R3, RZ, 0x2 ;  /* 0x0000000308087211 */ /* 0x000fe200078f10ff */
[----:B------:R-:W2:Y:S01]  /*0370*/  LDC R10, c[0x0][0x144] ;  /* 0x00005100ff0a7b82 */ /* 0x000ea20000000800 */
[----:B------:R-:W-:Y:S01]  /*0380*/  NOP ;  /* 0x0000000000007918 */ /* 0x000fe20000000000 */
[----:B------:R-:W-:Y:S01]  /*0390*/  IMAD.IADD R6, R18, 0x1, -R7 ;  /* 0x0000000112067824 */ /* 0x000fe200078e0a07 */
[----:B------:R-:W-:Y:S01]  /*03a0*/  LOP3.LUT R8, R8, 0x3ffffffc, RZ, 0xc0, !PT ;  /* 0x3ffffffc08087812 */ /* 0x000fe200078ec0ff */
[----:B------:R-:W-:Y:S01]  /*03b0*/  IMAD.MOV.U32 R22, RZ, RZ, 0x1 ;  /* 0x00000001ff167424 */ /* 0x000fe200078e00ff */
[----:B------:R-:W-:-:S02]  /*03c0*/  ISETP.NE.AND P3, PT, R5, RZ, PT ;  /* 0x000000ff0500720c */ /* 0x000fc40003f65270 */
[----:B------:R-:W-:Y:S01]  /*03d0*/  SHF.R.S32.HI R7, RZ, 0x1f, R6 ;  /* 0x0000001fff077819 */ /* 0x000fe20000011406 */
[----:B------:R-:W-:Y:S01]  /*03e0*/  IMAD.IADD R8, R3, 0x1, -R8 ;  /* 0x0000000103087824 */ /* 0x000fe200078e0a08 */
[----:B------:R-:W3:Y:S02]  /*03f0*/  LDC R12, c[0x0][0x140] ;  /* 0x00005000ff0c7b82 */ /* 0x000ee40000000800 */
[----:B------:R-:W-:Y:S02]  /*0400*/  LEA.HI R7, R7, R6, RZ, 0x3 ;  /* 0x0000000607077211 */ /* 0x000fe400078f18ff */
[----:B-----5:R-:W-:Y:S02]  /*0410*/  ISETP.NE.OR P0, PT, R0, RZ, !P0 ;  /* 0x000000ff0000720c */ /* 0x020fe40004705670 */
[--C-:B------:R-:W-:Y:S02]  /*0420*/  SHF.R.S32.HI R0, RZ, 0x3, R7.reuse ;  /* 0x00000003ff007819 */ /* 0x100fe40000011407 */
[----:B------:R-:W-:-:S02]  /*0430*/  SHF.R.S32.HI R7, RZ, 0x1f, R7 ;  /* 0x0000001fff077819 */ /* 0x000fc40000011407 */
[----:B0-----:R-:W-:Y:S02]  /*0440*/  I2FP.F32.U32 R9, UR8 ;  /* 0x0000000800097c45 */ /* 0x001fe40008201000 */
[----:B------:R-:W-:-:S03]  /*0450*/  LEA.HI R7, R7, R0, RZ, 0x2 ;  /* 0x0000000007077211 */ /* 0x000fc600078f10ff */
[----:B------:R-:W-:Y:S01]  /*0460*/  FMUL R9, R9, UR4 ;  /* 0x0000000409097c20 */ /* 0x000fe20008400000 */
[----:B------:R-:W-:Y:S01]  /*0470*/  LOP3.LUT R7, R7, 0xfffffffc, RZ, 0xc0, !PT ;  /* 0xfffffffc07077812 */ /* 0x000fe200078ec0ff */
[----:B------:R-:W-:Y:S01]  /*0480*/  VOTEU.ALL UP0, P0 ;  /* 0x00000000003f7886 */ /* 0x000fe20000000000 */
[----:B-1----:R-:W-:Y:S01]  /*0490*/  I2FP.F32.U32 R11, R4 ;  /* 0x00000004000b7245 */ /* 0x002fe20000201000 */
[----:B------:R-:W-:Y:S01]  /*04a0*/  ULDC UR4, c[0x0][0x154] ;  /* 0x0000550000047ab9 */ /* 0x000fe20000000800 */
[----:B------:R-:W-:Y:S01]  /*04b0*/  VOTEU.ALL UP1, P0 ;  /* 0x00000000003f7886 */ /* 0x000fe20000020000 */
[----:B------:R-:W-:Y:S01]  /*04c0*/  IMAD.IADD R7, R0, 0x1, -R7 ;  /* 0x0000000100077824 */ /* 0x000fe200078e0a07 */
[----:B------:R-:W0:Y:S01]  /*04d0*/  F2I.U32.TRUNC.NTZ R9, R9 ;  /* 0x0000000900097305 */ /* 0x000e22000020f000 */
[----:B------:R-:W1:Y:S01]  /*04e0*/  @!UP0 S2UR UR7, SR_CgaCtaId ;  /* 0x00000000000789c3 */ /* 0x000e620000008800 */
[----:B------:R-:W-:Y:S01]  /*04f0*/  @!UP0 UMOV UR6, 0x400 ;  /* 0x0000040000068882 */ /* 0x000fe20000000000 */
[----:B------:R-:W-:Y:S01]  /*0500*/  IMAD R8, R8, 0x4, R7 ;  /* 0x0000000408087824 */ /* 0x000fe200078e0207 */
[----:B---3--:R-:W-:-:S04]  /*0510*/  ISETP.EQ.U32.AND P2, PT, R12, 0x1, PT ;  /* 0x000000010c00780c */ /* 0x008fc80003f42070 */
[----:B------:R-:W-:-:S04]  /*0520*/  SHF.R.S32.HI R3, RZ, 0x1f, R8 ;  /* 0x0000001fff037819 */ /* 0x000fc80000011408 */
[----:B------:R-:W-:Y:S01]  /*0530*/  LEA.HI R0, R3, R8, RZ, 0x2 ;  /* 0x0000000803007211 */ /* 0x000fe200078f10ff */
[----:B0-----:R-:W-:-:S03]  /*0540*/  IMAD.MOV R7, RZ, RZ, -R9 ;  /* 0x000000ffff077224 */ /* 0x001fc600078e0a09 */
[----:B------:R-:W-:Y:S01]  /*0550*/  LOP3.LUT R9, R0, 0xfffffffc, RZ, 0xc0, !PT ;  /* 0xfffffffc00097812 */ /* 0x000fe200078ec0ff */
[----:B--2---:R-:W-:Y:S02]  /*0560*/  IMAD R3, R10, R7, UR8 ;  /* 0x000000080a037e24 */ /* 0x004fe4000f8e0207 */
[----:B------:R-:W-:Y:S02]  /*0570*/  FMUL R10, R11, UR4 ;  /* 0x000000040b0a7c20 */ /* 0x000fe40008400000 */
[C---:B------:R-:W-:Y:S01]  /*0580*/  IMAD.IADD R0, R8.reuse, 0x1, -R9 ;  /* 0x0000000108007824 */ /* 0x040fe200078e0a09 */
[----:B------:R-:W0:Y:S01]  /*0590*/  LDC R7, c[0x0][0x148] ;  /* 0x00005200ff077b82 */ /* 0x000e220000000800 */
[----:B------:R-:W-:Y:S01]  /*05a0*/  SHF.R.S32.HI R9, RZ, 0x1f, R2 ;  /* 0x0000001fff097819 */ /* 0x000fe20000011402 */
[----:B------:R-:W-:Y:S01]  /*05b0*/  IMAD.SHL.U32 R11, R8, 0x4, RZ ;  /* 0x00000004080b7824 */ /* 0x000fe200078e00ff */
[----:B------:R-:W-:Y:S01]  /*05c0*/  UMOV UR4, 0x20 ;  /* 0x0000002000047882 */ /* 0x000fe20000000000 */
[----:B------:R-:W-:Y:S01]  /*05d0*/  ISETP.NE.AND P4, PT, R0, R3, PT ;  /* 0x000000030000720c */ /* 0x000fe20003f85270 */
[----:B------:R-:W2:Y:S01]  /*05e0*/  F2I.U32.TRUNC.NTZ R10, R10 ;  /* 0x0000000a000a7305 */ /* 0x000ea2000020f000 */
[----:B------:R-:W-:Y:S01]  /*05f0*/  LEA.HI R9, R9, R2, RZ, 0x2 ;  /* 0x0000000209097211 */ /* 0x000fe200078f10ff */
[----:B------:R-:W-:-:S04]  /*0600*/  @!UP0 UIADD3 UR4, -UR4, 0x100000, URZ ;  /* 0x0010000004048890 */ /* 0x000fc8000fffe13f */
[----:B------:R-:W-:Y:S02]  /*0610*/  @!UP0 USHF.L.U32 UR5, UR4, 0xb, URZ ;  /* 0x0000000b04058899 */ /* 0x000fe4000800063f */
[----:B------:R-:W-:Y:S01]  /*0620*/  @!UP0 USHF.L.U32 UR4, UR4, 0x1, URZ ;  /* 0x0000000104048899 */ /* 0x000fe2000800063f */
[----:B------:R-:W-:Y:S01]  /*0630*/  LOP3.LUT R152, R8, 0xc, R11, 0x78, !PT ;  /* 0x0000000c08987812 */ /* 0x000fe200078e780b */
[----:B-1----:R-:W-:Y:S01]  /*0640*/  @!UP0 ULEA UR6, UR7, UR6, 0x18 ;  /* 0x0000000607068291 */ /* 0x002fe2000f8ec03f */
[----:B------:R-:W-:Y:S01]  /*0650*/  LOP3.LUT R9, R9, 0xfffffffc, RZ, 0xc0, !PT ;  /* 0xfffffffc09097812 */ /* 0x000fe200078ec0ff */
[----:B------:R-:W-:Y:S01]  /*0660*/  VOTEU.ALL UP0, P0 ;  /* 0x00000000003f7886 */ /* 0x000fe20000000000 */
[----:B------:R-:W-:Y:S01]  /*0670*/  LOP3.LUT P0, RZ, R6, 0x7, RZ, 0xc0, !PT ;  /* 0x0000000706ff7812 */ /* 0x000fe2000780c0ff */
[----:B------:R-:W-:Y:S02]  /*0680*/  VIADD R6, R5, 0xffffffff ;  /* 0xffffffff05067836 */ /* 0x000fe40000000000 */
[----:B------:R-:W-:Y:S01]  /*0690*/  IMAD.IADD R0, R2, 0x1, -R9 ;  /* 0x0000000102007824 */ /* 0x000fe200078e0a09 */
[----:B------:R-:W-:-:S02]  /*06a0*/  ISETP.LT.U32.AND P0, PT, R152, 0x4, !P0 ;  /* 0x000000049800780c */ /* 0x000fc40004701070 */
[----:B------:R-:W-:Y:S01]  /*06b0*/  @P4 SHF.R.S32.HI R9, RZ, 0x1f, R152 ;  /* 0x0000001fff094819 */ /* 0x000fe20000011498 */
[----:B--2---:R-:W-:Y:S01]  /*06c0*/  IMAD.MOV R24, RZ, RZ, -R10 ;  /* 0x000000ffff187224 */ /* 0x004fe200078e0a0a */
[C---:B------:R-:W-:Y:S01]  /*06d0*/  ISETP.NE.AND P1, PT, R0.reuse, 0x3, PT ;  /* 0x000000030000780c */ /* 0x040fe20003f25270 */
[----:B------:R-:W1:Y:S02]  /*06e0*/  FENCE.VIEW.ASYNC.S ;  /* 0x00000000000073c6 */ /* 0x000e640000000000 */
[----:B-1----:R1:W2:Y:S01]  /*06f0*/  @!UP0 SYNCS.EXCH.64 URZ, [UR6+0x50], UR4 ;  /* 0x00005004063f85b2 */ /* 0x0022a20008000100 */
[----:B------:R-:W-:Y:S01]  /*0700*/  @P4 LEA.HI R9, R9, R152, RZ, 0x2 ;  /* 0x0000009809094211 */ /* 0x000fe200078f10ff */
[----:B0-----:R-:W-:Y:S01]  /*0710*/  IMAD R2, R7, R24, R4 ;  /* 0x0000001807027224 */ /* 0x001fe200078e0204 */
[----:B------:R-:W-:Y:S02]  /*0720*/  ISETP.EQ.OR P1, PT, R0, RZ, !P1 ;  /* 0x000000ff0000720c */ /* 0x000fe40004f22670 */
[----:B------:R-:W-:-:S02]  /*0730*/  @P4 SHF.R.S32.HI R9, RZ, 0x2, R9 ;  /* 0x00000002ff094819 */ /* 0x000fc40000011409 */
[----:B------:R-:W-:Y:S02]  /*0740*/  ISETP.EQ.AND P1, PT, R5, RZ, P1 ;  /* 0x000000ff0500720c */ /* 0x000fe40000f22270 */
[----:B------:R-:W-:Y:S02]  /*0750*/  @P4 ISETP.NE.AND P5, PT, R9, R2, PT ;  /* 0x000000020900420c */ /* 0x000fe40003fa5270 */
[----:B------:R-:W-:Y:S02]  /*0760*/  ISETP.GE.U32.AND P6, PT, R6, 0x2, PT ;  /* 0x000000020600780c */ /* 0x000fe40003fc6070 */
[----:B------:R-:W-:Y:S02]  /*0770*/  SEL R9, RZ, 0x1, !P0 ;  /* 0x00000001ff097807 */ /* 0x000fe40004000000 */
[----:B------:R-:W-:Y:S01]  /*0780*/  @P4 SEL R22, RZ, 0x1, P5 ;  /* 0x00000001ff164807 */ /* 0x000fe20002800000 */
[----:B------:R1:W0:Y:S01]  /*0790*/  @!UP1 SYNCS.EXCH.64 URZ, [UR6+0x58], UR4 ;  /* 0x00005804063f95b2 */ /* 0x0002220008000100 */
[----:B------:R-:W-:Y:S01]  /*07a0*/  SEL R19, RZ, 0x1, !P1 ;  /* 0x00000001ff137807 */ /* 0x000fe20004800000 */
[----:B------:R-:W-:Y:S01]  /*07b0*/  NOP ;  /* 0x0000000000007918 */ /* 0x000fe20000000000 */
[----:B------:R-:W-:-:S02]  /*07c0*/  LOP3.LUT R22, R22, R9, RZ, 0xc0, !PT ;  /* 0x0000000916167212 */ /* 0x000fc400078ec0ff */
[----:B------:R-:W-:Y:S01]  /*07d0*/  SEL R19, R19, 0x2, P6 ;  /* 0x0000000213137807 */ /* 0x000fe20003000000 */
[----:B-12---:R-:W-:Y:S06]  /*07e0*/  @!P2 BRA `(.L_x_3) ;  /* 0x000000000008a947 */ /* 0x006fec0003800000 */
[----:B0---4-:R-:W-:Y:S01]  /*07f0*/  UCGABAR_ARV ;  /* 0x00000000000079c7 */ /* 0x011fe20008000000 */
[----:B------:R-:W-:Y:S05]  /*0800*/  BRA `(.L_x_4) ;  /* 0x0000000000047947 */ /* 0x000fea0003800000 */
.L_x_3:
[----:B0---4-:R-:W-:Y:S01]  /*0810*/  NOP ;  /* 0x0000000000007918 */ /* 0x011fe20000000000 */
.L_x_4:
[----:B------:R-:W0:Y:S01]  /*0820*/  LDC R2, c[0x0][0x65c] ;  /* 0x00019700ff027b82 */ /* 0x000e220000000800 */
[----:B------:R-:W-:Y:S02]  /*0830*/  IMAD.U32 R8, RZ, RZ, UR8 ;  /* 0x00000008ff087e24 */ /* 0x000fe4000f8e00ff */
[----:B------:R-:W-:Y:S01]  /*0840*/  IMAD.MOV.U32 R9, RZ, RZ, RZ ;  /* 0x000000ffff097224 */ /* 0x000fe200078e00ff */
[----:B0-----:R-:W-:-:S04]  /*0850*/  ISETP.NE.AND P1, PT, R2, 0x1, PT ;  /* 0x000000010200780c */ /* 0x001fc80003f25270 */
[----:B------:R-:W-:-:S09]  /*0860*/  P2R R5, PR, RZ, 0x2 ;  /* 0x00000002ff057803 */ /* 0x000fd20000000000 */
[----:B------:R-:W0:Y:S01]  /*0870*/  @P1 LDC R17, c[0x0][0x10] ;  /* 0x00000400ff111b82 */ /* 0x000e220000000800 */
[----:B------:R-:W-:Y:S02]  /*0880*/  @P1 IMAD.MOV.U32 R5, RZ, RZ, RZ ;  /* 0x000000ffff051224 */ /* 0x000fe400078e00ff */
[----:B------:R-:W-:-:S05]  /*0890*/  @P1 IMAD.MOV.U32 R13, RZ, RZ, RZ ;  /* 0x000000ffff0d1224 */ /* 0x000fca00078e00ff */
[----:B------:R-:W1:Y:S01]  /*08a0*/  @!P1 LDC R11, c[0x0][0xc] ;  /* 0x00000300ff0b9b82 */ /* 0x000e620000000800 */
[----:B0-----:R-:W-:-:S04]  /*08b0*/  @P1 IMAD.WIDE.U32 R16, R17, UR8, R4 ;  /* 0x0000000811101c25 */ /* 0x001fc8000f8e0004 */
[----:B------:R-:W-:Y:S02]  /*08c0*/  @P1 IMAD.IADD R17, R17, 0x1, R13 ;  /* 0x0000000111111824 */ /* 0x000fe400078e020d */
[----:B-1----:R-:W-:-:S04]  /*08d0*/  @!P1 IMAD.WIDE.U32 R8, R4, R11, R8 ;  /* 0x0000000b04089225 */ /* 0x002fc800078e0008 */
[----:B------:R-:W-:Y:S02]  /*08e0*/  @!P1 IMAD.MOV.U32 R16, RZ, RZ, R8 ;  /* 0x000000ffff109224 */ /* 0x000fe400078e0008 */
[----:B------:R-:W-:Y:S01]  /*08f0*/  @!P1 IMAD.MOV.U32 R17, RZ, RZ, R9 ;  /* 0x000000ffff119224 */ /* 0x000fe200078e0009 */
[----:B------:R-:W-:Y:S06]  /*0900*/  @!P2 BRA `(.L_x_5) ;  /* 0x00000000000ca947 */ /* 0x000fec0003800000 */
[----:B------:R-:W-:Y:S01]  /*0910*/  UCGABAR_WAIT ;  /* 0x0000000000007dc7 */ /* 0x000fe20008000000 */
[----:B------:R-:W-:Y:S01]  /*0920*/  CCTL.IVALL ;  /* 0x00000000ff00798f */ /* 0x000fe20002000000 */
[----:B------:R-:W-:Y:S05]  /*0930*/  BRA `(.L_x_6) ;  /* 0x0000000000047947 */ /* 0x000fea0003800000 */
.L_x_5:
[----:B------:R-:W-:Y:S06]  /*0940*/  BAR.SYNC.DEFER_BLOCKING 0x0 ;  /* 0x0000000000007b1d */ /* 0x000fec0000010000 */
.L_x_6:
[----:B------:R-:W-:Y:S05]  /*0950*/  @!P3 BRA `(.L_x_7) ;  /* 0x00000080005cb947 */ /* 0x000fea0003800000 */
[----:B------:R-:W-:-:S13]  /*0960*/  ISETP.GT.U32.AND P0, PT, R6, 0x1, PT ;  /* 0x000000010600780c */ /* 0x000fda0003f04070 */
[----:B------:R-:W-:Y:S05]  /*0970*/  @P0 EXIT ;  /* 0x000000000000094d */ /* 0x000fea0003800000 */
[----:B------:R-:W-:Y:S01]  /*0980*/  ULDC.64 UR4, c[0x0][0x650] ;  /* 0x0001940000047ab9 */ /* 0x000fe20000000a00 */
[----:B------:R-:W-:Y:S01]  /*0990*/  PRMT R0, RZ, 0x7610, R0 ;  /* 0x00007610ff007816 */ /* 0x000fe20000000000 */
[----:B------:R-:W-:Y:S01]  /*09a0*/  IMAD.MOV.U32 R154, RZ, RZ, -0x1 ;  /* 0xffffffffff9a7424 */ /* 0x000fe200078e00ff */
[----:B------:R-:W-:Y:S01]  /*09b0*/  ISETP.GE.U32.AND P0, PT, R16, UR4, PT ;  /* 0x0000000410007c0c */ /* 0x000fe2000bf06070 */
[----:B------:R-:W-:Y:S02]  /*09c0*/  IMAD.MOV.U32 R153, RZ, RZ, -0x1 ;  /* 0xffffffffff997424 */ /* 0x000fe400078e00ff */
[----:B------:R-:W-:Y:S01]  /*09d0*/  IMAD.MOV.U32 R23, RZ, RZ, -0x1 ;  /* 0xffffffffff177424 */ /* 0x000fe200078e00ff */
[----:B------:R-:W-:-:S13]  /*09e0*/  ISETP.GE.U32.AND.EX P0, PT, R17, UR5, PT, P0 ;  /* 0x0000000511007c0c */ /* 0x000fda000bf06100 */
[----:B------:R-:W-:Y:S05]  /*09f0*/  @P0 BRA `(.L_x_8) ;  /* 0x00000004002c0947 */ /* 0x000fea0003800000 */
[----:B------:R-:W0:Y:S01]  /*0a00*/  LDC.64 R20, c[0x0][0x628] ;  /* 0x00018a00ff147b82 */ /* 0x000e220000000a00 */
[----:B------:R-:W-:Y:S02]  /*0a10*/  IMAD.MOV.U32 R8, RZ, RZ, R16 ;  /* 0x000000ffff087224 */ /* 0x000fe400078e0010 */
[----:B------:R-:W-:-:S05]  /*0a20*/  IMAD.MOV.U32 R9, RZ, RZ, R17 ;  /* 0x000000ffff097224 */ /* 0x000fca00078e0011 */
[----:B------:R-:W1:Y:S08]  /*0a30*/  LDC R0, c[0x0][0x630] ;  /* 0x00018c00ff007b82 */ /* 0x000e700000000800 */
[----:B------:R-:W2:Y:S01]  /*0a40*/  LDC.64 R26, c[0x0][0x620] ;  /* 0x00018800ff1a7b82 */ /* 0x000ea20000000a00 */
[----:B0-----:R-:W-:-:S04]  /*0a50*/  ISETP.NE.U32.AND P0, PT, R20, RZ, PT ;  /* 0x000000ff1400720c */ /* 0x001fc80003f05070 */
[----:B------:R-:W-:-:S13]  /*0a60*/  ISETP.NE.AND.EX P0, PT, R21, RZ, PT, P0 ;  /* 0x000000ff1500720c */ /* 0x000fda0003f05300 */
[----:B-12---:R-:W-:Y:S05]  /*0a70*/  @!P0 BRA `(.L_x_9) ;  /* 0x0000000000288947 */ /* 0x006fea0003800000 */
[----:B------:R-:W0:Y:S02]  /*0a80*/  LDC R13, c[0x0][0x634] ;  /* 0x00018d00ff0d7b82 */ /* 0x000e240000000800 */
[----:B0-----:R-:W-:-:S05]  /*0a90*/  IADD3 R13, P0, R16, R13, RZ ;  /* 0x0000000d100d7210 */ /* 0x001fca0007f1e0ff */
[----:B------:R-:W-:-:S04]  /*0aa0*/  IMAD.X R15, RZ, RZ, R17, P0 ;  /* 0x000000ffff0f7224 */ /* 0x000fc800000e0611 */
[----:B------:R-:W-:-:S04]  /*0ab0*/  IMAD.WIDE.U32 R8, R15, R20, RZ ;  /* 0x000000140f087225 */ /* 0x000fc800078e00ff */
[----:B------:R-:W-:-:S04]  /*0ac0*/  IMAD.WIDE.U32 R10, P0, R13, R21, R8 ;  /* 0x000000150d0a7225 */ /* 0x000fc80007800008 */
[----:B------:R-:W-:-:S04]  /*0ad0*/  IMAD.WIDE.U32 R8, R13, R20, RZ ;  /* 0x000000140d087225 */ /* 0x000fc800078e00ff */
[----:B------:R-:W-:Y:S01]  /*0ae0*/  IMAD.X R13, RZ, RZ, RZ, P0 ;  /* 0x000000ffff0d7224 */ /* 0x000fe200000e06ff */
[----:B------:R-:W-:Y:S01]  /*0af0*/  IADD3 RZ, P0, R9, R10, RZ ;  /* 0x0000000a09ff7210 */ /* 0x000fe20007f1e0ff */
[----:B------:R-:W-:-:S04]  /*0b00*/  IMAD.MOV.U32 R12, RZ, RZ, R11 ;  /* 0x000000ffff0c7224 */ /* 0x000fc800078e000b */
[----:B------:R-:W-:-:S08]  /*0b10*/  IMAD.WIDE.U32.X R8, R15, R21, R12, P0 ;  /* 0x000000150f087225 */ /* 0x000fd000000e040c */
.L_x_9:
[----:B------:R-:W0:Y:S01]  /*0b20*/  LDC.64 R20, c[0x0][0x640] ;  /* 0x00019000ff147b82 */ /* 0x000e220000000a00 */
[--C-:B------:R-:W-:Y:S01]  /*0b30*/  SHF.R.U64 R28, R8, R0, R9.reuse ;  /* 0x00000000081c7219 */ /* 0x100fe20000001209 */
[----:B------:R-:W-:Y:S01]  /*0b40*/  IMAD R30, R7, R24, R4 ;  /* 0x00000018071e7224 */ /* 0x000fe200078e0204 */
[----:B------:R-:W-:Y:S01]  /*0b50*/  SHF.R.U32.HI R0, RZ, R0, R9 ;  /* 0x00000000ff007219 */ /* 0x000fe20000011609 */
[----:B------:R-:W-:Y:S01]  /*0b60*/  IMAD.MOV.U32 R23, RZ, RZ, 0x1 ;  /* 0x00000001ff177424 */ /* 0x000fe200078e00ff */
[----:B------:R-:W-:-:S03]  /*0b70*/  IADD3 R5, P0, RZ, -R28, RZ ;  /* 0x8000001cff057210 */ /* 0x000fc60007f1e0ff */
[----:B------:R-:W1:Y:S02]  /*0b80*/  LDC R6, c[0x0][0x618] ;  /* 0x00018600ff067b82 */ /* 0x000e640000000800 */
[----:B------:R-:W-:-:S04]  /*0b90*/  IMAD.X R9, RZ, RZ, ~R0, P0 ;  /* 0x000000ffff097224 */ /* 0x000fc800000e0e00 */
[-C--:B------:R-:W-:Y:S02]  /*0ba0*/  IMAD R0, R9, R26.reuse, RZ ;  /* 0x0000001a09007224 */ /* 0x080fe400078e02ff */
[----:B------:R-:W2:Y:S01]  /*0bb0*/  LDC R11, c[0x0][0x608] ;  /* 0x00018200ff0b7b82 */ /* 0x000ea20000000800 */
[----:B------:R-:W-:-:S04]  /*0bc0*/  IMAD.WIDE.U32 R8, R5, R26, R16 ;  /* 0x0000001a05087225 */ /* 0x000fc800078e0010 */
[----:B------:R-:W-:-:S03]  /*0bd0*/  IMAD R5, R5, R27, R0 ;  /* 0x0000001b05057224 */ /* 0x000fc600078e0200 */
[----:B------:R-:W3:Y:S01]  /*0be0*/  LDC R12, c[0x0][0x658] ;  /* 0x00019600ff0c7b82 */ /* 0x000ee20000000800 */
[----:B0-----:R-:W-:Y:S01]  /*0bf0*/  ISETP.NE.U32.AND P0, PT, R20, RZ, PT ;  /* 0x000000ff1400720c */ /* 0x001fe20003f05070 */
[----:B------:R-:W-:Y:S02]  /*0c00*/  IMAD.IADD R5, R9, 0x1, R5 ;  /* 0x0000000109057824 */ /* 0x000fe400078e0205 */
[----:B------:R-:W-:Y:S01]  /*0c10*/  IMAD.MOV.U32 R9, RZ, RZ, -0x1 ;  /* 0xffffffffff097424 */ /* 0x000fe200078e00ff */
[----:B------:R-:W-:-:S03]  /*0c20*/  ISETP.NE.AND.EX P0, PT, R21, RZ, PT, P0 ;  /* 0x000000ff1500720c */ /* 0x000fc60003f05300 */
[----:B------:R-:W0:Y:S01]  /*0c30*/  LDC R15, c[0x0][0x600] ;  /* 0x00018000ff0f7b82 */ /* 0x000e220000000800 */
[-CC-:B-1----:R-:W-:Y:S02]  /*0c40*/  SHF.R.U64 R13, R8, R6.reuse, R5.reuse ;  /* 0x00000006080d7219 */ /* 0x182fe40000001205 */
[----:B------:R-:W-:-:S05]  /*0c50*/  SHF.R.U32.HI R0, RZ, R6, R5 ;  /* 0x00000006ff007219 */ /* 0x000fca0000011605 */
[----:B------:R-:W1:Y:S01]  /*0c60*/  LDC R14, c[0x0][0x648] ;  /* 0x00019200ff0e7b82 */ /* 0x000e620000000800 */
[-CC-:B--2---:R-:W-:Y:S02]  /*0c70*/  SHF.R.U64 R27, R13, R11.reuse, R0.reuse ;  /* 0x0000000b0d1b7219 */ /* 0x184fe40000001200 */
[----:B------:R-:W-:-:S05]  /*0c80*/  SHF.R.U32.HI R5, RZ, R11, R0 ;  /* 0x0000000bff057219 */ /* 0x000fca0000011600 */
[----:B------:R-:W2:Y:S01]  /*0c90*/  LDC R26, c[0x0][0x638] ;  /* 0x00018e00ff1a7b82 */ /* 0x000ea20000000800 */
[-CC-:B---3--:R-:W-:Y:S02]  /*0ca0*/  SHF.R.U64 R24, R27, R12.reuse, R5.reuse ;  /* 0x0000000c1b187219 */ /* 0x188fe40000001205 */
[-C--:B------:R-:W-:Y:S02]  /*0cb0*/  SHF.L.U32 R0, R9, R12.reuse, RZ ;  /* 0x0000000c09007219 */ /* 0x080fe400000006ff */
[----:B------:R-:W-:Y:S01]  /*0cc0*/  SHF.R.U32.HI R5, RZ, R12, R5 ;  /* 0x0000000cff057219 */ /* 0x000fe20000011605 */
[----:B------:R-:W-:Y:S01]  /*0cd0*/  IMAD.MOV.U32 R4, RZ, RZ, R24 ;  /* 0x000000ffff047224 */ /* 0x000fe200078e0018 */
[----:B------:R-:W-:Y:S01]  /*0ce0*/  LOP3.LUT R10, RZ, R0, RZ, 0x33, !PT ;  /* 0x00000000ff0a7212 */ /* 0x000fe200078e33ff */
[----:B------:R-:W3:Y:S01]  /*0cf0*/  LDC R25, c[0x0][0x610] ;  /* 0x00018400ff197b82 */ /* 0x000ee20000000800 */
[----:B------:R-:W-:Y:S05]  /*0d00*/  @!P0 BRA `(.L_x_10) ;  /* 0x0000000000288947 */ /* 0x000fea0003800000 */
[----:B------:R-:W4:Y:S02]  /*0d10*/  LDC R9, c[0x0][0x64c] ;  /* 0x00019300ff097b82 */ /* 0x000f240000000800 */
[----:B----4-:R-:W-:-:S05]  /*0d20*/  IADD3 R9, P0, R24, R9, RZ ;  /* 0x0000000918097210 */ /* 0x010fca0007f1e0ff */
        /* <DEDUP_REMOVED lines=8> */
.L_x_10:
[----:B-1----:R-:W-:Y:S01]  /*0db0*/  SHF.R.U64 R4, R4, R14, R5 ;  /* 0x0000000e04047219 */ /* 0x002fe20000001205 */
[----:B0-----:R-:W-:Y:S01]  /*0dc0*/  VIADD R6, R15, 0xffffffff ;  /* 0xffffffff0f067836 */ /* 0x001fe20000000000 */
[----:B------:R-:W-:Y:S01]  /*0dd0*/  SHF.L.U32 R0, R23, R12, RZ ;  /* 0x0000000c17007219 */ /* 0x000fe200000006ff */
[----:B------:R-:W-:Y:S01]  /*0de0*/  IMAD.MOV.U32 R23, RZ, RZ, R28 ;  /* 0x000000ffff177224 */ /* 0x000fe200078e001c */
[----:B------:R-:W-:Y:S01]  /*0df0*/  LOP3.LUT R5, R27, R10, RZ, 0xc0, !PT ;  /* 0x0000000a1b057212 */ /* 0x000fe200078ec0ff */
[----:B------:R-:W-:Y:S01]  /*0e00*/  IMAD.MOV R7, RZ, RZ, -R4 ;  /* 0x000000ffff077224 */ /* 0x000fe200078e0a04 */
[----:B------:R-:W-:Y:S02]  /*0e10*/  SEL R3, R3, R30, !P1 ;  /* 0x0000001e03037207 */ /* 0x000fe40004800000 */
[----:B------:R-:W-:Y:S01]  /*0e20*/  LOP3.LUT R6, R13, R6, RZ, 0xc0, !PT ;  /* 0x000000060d067212 */ /* 0x000fe200078ec0ff */
[----:B------:R-:W-:Y:S02]  /*0e30*/  IMAD R4, R0, R4, R5 ;  /* 0x0000000400047224 */ /* 0x000fe400078e0205 */
[----:B--2---:R-:W-:-:S02]  /*0e40*/  IMAD R0, R7, R26, R24 ;  /* 0x0000001a07007224 */ /* 0x004fc400078e0218 */
[----:B---3--:R-:W-:Y:S02]  /*0e50*/  IMAD R3, R4, R25, R3 ;  /* 0x0000001904037224 */ /* 0x008fe400078e0203 */
[----:B------:R-:W-:Y:S02]  /*0e60*/  IMAD R154, R0, R15, R6 ;  /* 0x0000000f009a7224 */ /* 0x000fe400078e0206 */
[----:B------:R-:W-:-:S03]  /*0e70*/  IMAD.MOV.U32 R4, RZ, RZ, 0x1 ;  /* 0x00000001ff047424 */ /* 0x000fc600078e00ff */
[----:B------:R-:W-:Y:S02]  /*0e80*/  SEL R153, R154, R3, !P1 ;  /* 0x000000039a997207 */ /* 0x000fe40004800000 */
[----:B------:R-:W-:Y:S02]  /*0e90*/  PRMT R0, R4, 0x7610, R0 ;  /* 0x0000761004007816 */ /* 0x000fe40000000000 */
[----:B------:R-:W-:-:S07]  /*0ea0*/  SEL R154, R3, R154, !P1 ;  /* 0x0000009a039a7207 */ /* 0x000fce0004800000 */
.L_x_8:
[----:B------:R-:W-:-:S08]  /*0eb0*/  NOP ;  /* 0x0000000000007918 */ /* 0x000fd00000000000 */
[----:B------:R-:W0:Y:S02]  /*0ec0*/  USETMAXREG.TRY_ALLOC.CTAPOOL UP0, 0xe8 ;  /* 0x000000e8000079c8 */ /* 0x000e240008000600 */
[----:B0-----:R-:W-:-:S13]  /*0ed0*/  PLOP3.LUT P0, PT, PT, PT, UP0, 0x80, 0x0 ;  /* 0x000000000000781c */ /* 0x001fda0003f0f008 */
[----:B------:R-:W-:Y:S05]  /*0ee0*/  @!P0 BRA `(.L_x_8) ;  /* 0xfffffffc00f08947 */ /* 0x000fea000383ffff */
[----:B------:R-:W-:Y:S01]  /*0ef0*/  ULDC.64 UR4, c[0x0][0x598] ;  /* 0x0001660000047ab9 */ /* 0x000fe20000000a00 */
[----:B------:R-:W-:Y:S01]  /*0f00*/  ULDC.64 UR36, c[0x0][0x208] ;  /* 0x0000820000247ab9 */ /* 0x000fe20000000a00 */
[----:B------:R-:W-:-:S04]  /*0f10*/  ISETP.NE.U32.AND P0, PT, RZ, UR4, PT ;  /* 0x00000004ff007c0c */ /* 0x000fc8000bf05070 */
[----:B------:R-:W-:-:S13]  /*0f20*/  ISETP.NE.AND.EX P0, PT, RZ, UR5, PT, P0 ;  /* 0x00000005ff007c0c */ /* 0x000fda000bf05300 */
[----:B------:R-:W-:Y:S05]  /*0f30*/  @!P0 BRA `(.L_x_11) ;  /* 0x00000000001c8947 */ /* 0x000fea0003800000 */
[----:B------:R-:W0:Y:S02]  /*0f40*/  LDC.64 R4, c[0x0][0x598] ;  /* 0x00016600ff047b82 */ /* 0x000e240000000a00 */
[----:B0-----:R-:W2:Y:S02]  /*0f50*/  LDG.E.64 R4, desc[UR36][R4.64] ;  /* 0x0000002404047981 */ /* 0x001ea4000c1e1b00 */
[----:B--2---:R-:W-:-:S04]  /*0f60*/  ISETP.NE.U32.AND P0, PT, R4, RZ, PT ;  /* 0x000000ff0400720c */ /* 0x004fc80003f05070 */
[----:B------:R-:W-:-:S13]  /*0f70*/  ISETP.NE.AND.EX P0, PT, R5, RZ, PT, P0 ;  /* 0x000000ff0500720c */ /* 0x000fda0003f05300 */
[----:B------:R-:W-:Y:S05]  /*0f80*/  @!P0 BRA `(.L_x_11) ;  /* 0x0000000000088947 */ /* 0x000fea0003800000 */
[----:B------:R0:W5:Y:S01]  /*0f90*/  LD.E R155, desc[UR36][R4.64] ;  /* 0x00000024049b7980 */ /* 0x000162000c101900 */
[----:B------:R-:W-:Y:S05]  /*0fa0*/  BRA `(.L_x_12) ;  /* 0x0000000000247947 */ /* 0x000fea0003800000 */
.L_x_11:
[----:B------:R-:W-:Y:S02]  /*0fb0*/  ULDC.64 UR4, c[0x0][0x588] ;  /* 0x0001620000047ab9 */ /* 0x000fe40000000a00 */
[----:B------:R-:W-:-:S04]  /*0fc0*/  ISETP.NE.U32.AND P0, PT, RZ, UR4, PT ;  /* 0x00000004ff007c0c */ /* 0x000fc8000bf05070 */
[----:B------:R-:W-:-:S13]  /*0fd0*/  ISETP.NE.AND.EX P0, PT, RZ, UR5, PT, P0 ;  /* 0x00000005ff007c0c */ /* 0x000fda000bf05300 */
[----:B------:R-:W-:Y:S05]  /*0fe0*/  @!P0 BRA `(.L_x_13) ;  /* 0x00000000000c8947 */ /* 0x000fea0003800000 */
[----:B------:R-:W0:Y:S02]  /*0ff0*/  LDC.64 R4, c[0x0][0x588] ;  /* 0x00016200ff047b82 */ /* 0x000e240000000a00 */
[----:B0-----:R1:W5:Y:S01]  /*1000*/  LDG.E R155, desc[UR36][R4.64] ;  /* 0x00000024049b7981 */ /* 0x001362000c1e1900 */
[----:B------:R-:W-:Y:S05]  /*1010*/  BRA `(.L_x_12) ;  /* 0x0000000000087947 */ /* 0x000fea0003800000 */
.L_x_13:
[----:B------:R-:W-:Y:S02]  /*1020*/  ULDC UR4, c[0x0][0x580] ;  /* 0x0001600000047ab9 */ /* 0x000fe40000000800 */
[----:B------:R-:W-:-:S07]  /*1030*/  IMAD.U32 R155, RZ, RZ, UR4 ;  /* 0x00000004ff9b7e24 */ /* 0x000fce000f8e00ff */
.L_x_12:
[----:B------:R-:W-:Y:S02]  /*1040*/  ULDC.64 UR4, c[0x0][0x5a0] ;  /* 0x0001680000047ab9 */ /* 0x000fe40000000a00 */
[----:B------:R-:W-:-:S04]  /*1050*/  ISETP.NE.U32.AND P0, PT, RZ, UR4, PT ;  /* 0x00000004ff007c0c */ /* 0x000fc8000bf05070 */
[----:B------:R-:W-:-:S13]  /*1060*/  ISETP.NE.AND.EX P0, PT, RZ, UR5, PT, P0 ;  /* 0x00000005ff007c0c */ /* 0x000fda000bf05300 */
[----:B------:R-:W-:Y:S05]  /*1070*/  @!P0 BRA `(.L_x_14) ;  /* 0x00000000001c8947 */ /* 0x000fea0003800000 */
[----:B01----:R-:W0:Y:S02]  /*1080*/  LDC.64 R4, c[0x0][0x5a0] ;  /* 0x00016800ff047b82 */ /* 0x003e240000000a00 */
[----:B0-----:R-:W2:Y:S02]  /*1090*/  LDG.E.64 R4, desc[UR36][R4.64] ;  /* 0x0000002404047981 */ /* 0x001ea4000c1e1b00 */
[----:B--2---:R-:W-:-:S04]  /*10a0*/  ISETP.NE.U32.AND P0, PT, R4, RZ, PT ;  /* 0x000000ff0400720c */ /* 0x004fc80003f05070 */
[----:B------:R-:W-:-:S13]  /*10b0*/  ISETP.NE.AND.EX P0, PT, R5, RZ, PT, P0 ;  /* 0x000000ff0500720c */ /* 0x000fda0003f05300 */
[----:B------:R-:W-:Y:S05]  /*10c0*/  @!P0 BRA `(.L_x_14) ;  /* 0x0000000000088947 */ /* 0x000fea0003800000 */
[----:B------:R0:W5:Y:S01]  /*10d0*/  LD.E R156, desc[UR36][R4.64] ;  /* 0x00000024049c7980 */ /* 0x000162000c101900 */
[----:B------:R-:W-:Y:S05]  /*10e0*/  BRA `(.L_x_15) ;  /* 0x0000000000247947 */ /* 0x000fea0003800000 */
.L_x_14:
[----:B------:R-:W-:Y:S02]  /*10f0*/  ULDC.64 UR4, c[0x0][0x590] ;  /* 0x0001640000047ab9 */ /* 0x000fe40000000a00 */
[----:B------:R-:W-:-:S04]  /*1100*/  ISETP.NE.U32.AND P0, PT, RZ, UR4, PT ;  /* 0x00000004ff007c0c */ /* 0x000fc8000bf05070 */
[----:B------:R-:W-:-:S13]  /*1110*/  ISETP.NE.AND.EX P0, PT, RZ, UR5, PT, P0 ;  /* 0x00000005ff007c0c */ /* 0x000fda000bf05300 */
[----:B------:R-:W-:Y:S05]  /*1120*/  @!P0 BRA `(.L_x_16) ;  /* 0x00000000000c8947 */ /* 0x000fea0003800000 */
[----:B------:R-:W2:Y:S02]  /*1130*/  LDC.64 R156, c[0x0][0x590] ;  /* 0x00016400ff9c7b82 */ /* 0x000ea40000000a00 */
[----:B--2---:R2:W5:Y:S01]  /*1140*/  LDG.E R156, desc[UR36][R156.64] ;  /* 0x000000249c9c7981 */ /* 0x004562000c1e1900 */
[----:B------:R-:W-:Y:S05]  /*1150*/  BRA `(.L_x_15) ;  /* 0x0000000000087947 */ /* 0x000fea0003800000 */
.L_x_16:
[----:B------:R-:W-:Y:S02]  /*1160*/  ULDC UR4, c[0x0][0x584] ;  /* 0x0001610000047ab9 */ /* 0x000fe40000000800 */
[----:B------:R-:W-:-:S07]  /*1170*/  IMAD.U32 R156, RZ, RZ, UR4 ;  /* 0x00000004ff9c7e24 */ /* 0x000fce000f8e00ff */
.L_x_15:
[----:B------:R-:W-:-:S13]  /*1180*/  LOP3.LUT P0, RZ, R0, 0xff, RZ, 0xc0, !PT ;  /* 0x000000ff00ff7812 */ /* 0x000fda000780c0ff */
[----:B------:R-:W-:Y:S05]  /*1190*/  @!P0 EXIT ;  /* 0x000000000000894d */ /* 0x000fea0003800000 */
[----:B------:R-:W-:Y:S01]  /*11a0*/  ULDC UR4, c[0x0][0x28c] ;  /* 0x0000a30000047ab9 */ /* 0x000fe20000000800 */
[----:B--2---:R-:W-:Y:S01]  /*11b0*/  LOP3.LUT R157, R19, 0x1, RZ, 0xfc, !PT ;  /* 0x00000001139d7812 */ /* 0x004fe200078efcff */
[----:B------:R-:W-:Y:S01]  /*11c0*/  UIADD3 UR4, UR4, 0x1f, URZ ;  /* 0x0000001f04047890 */ /* 0x000fe2000fffe03f */
[----:B------:R-:W-:Y:S01]  /*11d0*/  UMOV UR38, URZ ;  /* 0x0000003f00267c82 */ /* 0x000fe20008000000 */
[----:B------:R-:W-:Y:S02]  /*11e0*/  UMOV UR39, URZ ;  /* 0x0000003f00277c82 */ /* 0x000fe40008000000 */
[----:B------:R-:W-:-:S04]  /*11f0*/  USHF.R.S32.HI UR5, URZ, 0x1f, UR4 ;  /* 0x0000001f3f057899 */ /* 0x000fc80008011404 */
[----:B------:R-:W-:-:S04]  /*1200*/  ULEA.HI UR5, UR5, UR4, URZ, 0x5 ;  /* 0x0000000405057291 */ /* 0x000fc8000f8f283f */
[----:B------:R-:W-:-:S12]  /*1210*/  USHF.R.S32.HI UR40, URZ, 0x5, UR5 ;  /* 0x000000053f287899 */ /* 0x000fd80008011405 */
.L_x_290:
[----:B------:R-:W-:Y:S01]  /*1220*/  LOP3.LUT R0, R18, 0x80, RZ, 0xc0, !PT ;  /* 0x0000008012007812 */ /* 0x000fe200078ec0ff */
[----:B--2---:R-:W2:Y:S01]  /*1230*/  S2UR UR7, SR_CgaCtaId ;  /* 0x00000000000779c3 */ /* 0x004ea20000008800 */
[----:B------:R-:W-:Y:S02]  /*1240*/  UMOV UR6, 0x400 ;  /* 0x0000040000067882 */ /* 0x000fe40000000000 */
[----:B------:R-:W-:-:S06]  /*1250*/  SHF.R.U32.HI R0, RZ, 0x7, R0 ;  /* 0x00000007ff007819 */ /* 0x000fcc0000011600 */
[----:B---3--:R-:W3:Y:S01]  /*1260*/  SHFL.IDX PT, R0, R0, RZ, 0x1f ;  /* 0x00001fff00007589 */ /* 0x008ee200000e0000 */
[----:B--2---:R-:W-:Y:S01]  /*1270*/  ULEA UR6, UR7, UR6, 0x18 ;  /* 0x0000000607067291 */ /* 0x004fe2000f8ec03f */
[----:B---3--:R-:W-:-:S13]  /*1280*/  R2UR UR4, R0 ;  /* 0x00000000000472ca */ /* 0x008fda00000e0000 */
[----:B------:R-:W-:-:S04]  /*1290*/  ULEA.HI UR5, UR4, UR4, URZ, 0x1 ;  /* 0x0000000404057291 */ /* 0x000fc8000f8f083f */
[----:B------:R-:W-:-:S04]  /*12a0*/  ULOP3.LUT UR5, UR5, 0x7fffe, URZ, 0xc0, !UPT ;  /* 0x0007fffe05057892 */ /* 0x000fc8000f8ec03f */
[----:B------:R-:W-:-:S03]  /*12b0*/  UIADD3 UR5, UR4, -UR5, URZ ;  /* 0x8000000504057290 */ /* 0x000fc6000fffe03f */
[----:B------:R-:W-:Y:S01]  /*12c0*/  ULDC UR4, c[0x0][0x28c] ;  /* 0x0000a30000047ab9 */ /* 0x000fe20000000800 */
[----:B------:R-:W-:Y:S01]  /*12d0*/  ULEA UR5, UR5, UR6, 0xd ;  /* 0x0000000605057291 */ /* 0x000fe2000f8e683f */
[----:B------:R-:W-:-:S03]  /*12e0*/  ISETP.LT.AND P0, PT, RZ, UR4, PT ;  /* 0x00000004ff007c0c */ /* 0x000fc6000bf01270 */
[----:B------:R-:W-:-:S04]  /*12f0*/  UIADD3 UR5, UR5, 0x100, URZ ;  /* 0x0000010005057890 */ /* 0x000fc8000fffe03f */
[----:B------:R-:W-:-:S04]  /*1300*/  USHF.R.U32.HI UR5, URZ, 0x4, UR5 ;  /* 0x000000043f057899 */ /* 0x000fc80008011605 */
[----:B------:R-:W-:Y:S02]  /*1310*/  ULOP3.LUT UR41, UR5, 0x3fff, URZ, 0xc0, !UPT ;  /* 0x00003fff05297892 */ /* 0x000fe4000f8ec03f */
[----:B-1--4-:R-:W-:Y:S10]  /*1320*/  @P0 BRA `(.L_x_17) ;  /* 0x0000000000400947 */ /* 0x012ff40003800000 */
[----:B------:R-:W-:Y:S01]  /*1330*/  MOV R0, 0x0 ;  /* 0x0000000000007802 */ /* 0x000fe20000000f00 */
[----:B------:R-:W-:Y:S01]  /*1340*/  ULDC.64 UR4, c[0x4][0x68] ;  /* 0x01001a0000047ab9 */ /* 0x000fe20000000a00 */
[----:B------:R-:W-:Y:S01]  /*1350*/  ULDC.64 UR6, c[0x4][0x8] ;  /* 0x0100020000067ab9 */ /* 0x000fe20000000a00 */
[----:B01----:R-:W-:Y:S01]  /*1360*/  IMAD.U32 R4, RZ, RZ, UR4 ;  /* 0x00000004ff047e24 */ /* 0x003fe2000f8e00ff */
[----:B------:R0:W1:Y:S01]  /*1370*/  LDC.64 R14, c[0x4][R0] ;  /* 0x01000000000e7b82 */ /* 0x0000620000000a00 */
[----:B------:R-:W-:Y:S01]  /*1380*/  IMAD.U32 R5, RZ, RZ, UR5 ;  /* 0x00000005ff057e24 */ /* 0x000fe2000f8e00ff */
[----:B------:R-:W-:Y:S01]  /*1390*/  ULDC.64 UR4, c[0x4][0x70] ;  /* 0x01001c0000047ab9 */ /* 0x000fe20000000a00 */
[----:B------:R-:W-:Y:S02]  /*13a0*/  IMAD.U32 R10, RZ, RZ, UR6 ;  /* 0x00000006ff0a7e24 */ /* 0x000fe4000f8e00ff */
[----:B------:R-:W-:Y:S02]  /*13b0*/  IMAD.U32 R6, RZ, RZ, UR4 ;  /* 0x00000004ff067e24 */ /* 0x000fe4000f8e00ff */
[----:B------:R-:W-:-:S02]  /*13c0*/  IMAD.U32 R7, RZ, RZ, UR5 ;  /* 0x00000005ff077e24 */ /* 0x000fc4000f8e00ff */
[----:B------:R-:W-:Y:S02]  /*13d0*/  IMAD.U32 R11, RZ, RZ, UR7 ;  /* 0x00000007ff0b7e24 */ /* 0x000fe4000f8e00ff */
[----:B------:R-:W-:Y:S02]  /*13e0*/  IMAD.MOV.U32 R8, RZ, RZ, 0x1e1 ;  /* 0x000001e1ff087424 */ /* 0x000fe400078e00ff */
[----:B------:R-:W-:Y:S02]  /*13f0*/  IMAD.MOV.U32 R12, RZ, RZ, 0x1 ;  /* 0x00000001ff0c7424 */ /* 0x000fe400078e00ff */
[----:B0-----:R-:W-:-:S07]  /*1400*/  IMAD.MOV.U32 R13, RZ, RZ, RZ ;  /* 0x000000ffff0d7224 */ /* 0x001fce00078e00ff */
[----:B------:R-:W-:-:S07]  /*1410*/  LEPC R20, `(.L_x_17) ;  /* 0x000000001014794e */ /* 0x000fce0000000000 */
[----:B-1---5:R-:W-:Y:S05]  /*1420*/  CALL.ABS.NOINC R14 ;  /* 0x000000000e007343 */ /* 0x022fea0003c00000 */
.L_x_17:
[----:B------:R-:W-:-:S13]  /*1430*/  ISETP.NE.AND P0, PT, R157, 0x3, PT ;  /* 0x000000039d00780c */ /* 0x000fda0003f05270 */
[----:B------:R-:W-:Y:S05]  /*1440*/  @!P0 BRA `(.L_x_18) ;  /* 0x0000000000048947 */ /* 0x000fea0003800000 */
[----:B------:R-:W-:Y:S01]  /*1450*/  BPT.TRAP 0x1 ;  /* 0x000000040000795c */ /* 0x000fe20000300000 */
.L_x_18:
[----:B------:R-:W2:Y:S01]  /*1460*/  S2UR UR5, SR_CgaCtaId ;  /* 0x00000000000579c3 */ /* 0x000ea20000008800 */
[----:B------:R-:W-:Y:S01]  /*1470*/  UMOV UR4, 0x400 ;  /* 0x0000040000047882 */ /* 0x000fe20000000000 */
[----:B------:R-:W-:Y:S02]  /*1480*/  IMAD.U32 R0, RZ, RZ, UR38 ;  /* 0x00000026ff007e24 */ /* 0x000fe4000f8e00ff */
[----:B------:R-:W-:-:S03]  /*1490*/  IMAD.U32 R3, RZ, RZ, UR39 ;  /* 0x00000027ff037e24 */ /* 0x000fc6000f8e00ff */
[----:B------:R-:W-:Y:S01]  /*14a0*/  SHF.L.U32 R0, R0, 0x1f, RZ ;  /* 0x0000001f00007819 */ /* 0x000fe200000006ff */
[----:B--2---:R-:W-:-:S06]  /*14b0*/  ULEA UR4, UR5, UR4, 0x18 ;  /* 0x0000000405047291 */ /* 0x004fcc000f8ec03f */
[----:B------:R-:W-:-:S04]  /*14c0*/  IMAD.U32 R6, RZ, RZ, UR4 ;  /* 0x00000004ff067e24 */ /* 0x000fc8000f8e00ff */
[----:B------:R-:W-:-:S04]  /*14d0*/  IMAD R3, R3, 0x8, R6 ;  /* 0x0000000803037824 */ /* 0x000fc800078e0206 */
[----:B------:R2:W3:Y:S01]  /*14e0*/  SYNCS.PHASECHK.TRANS64.TRYWAIT P1, [R3+URZ], R0 ;  /* 0x00000000030075a7 */ /* 0x0004e2000802017f */
[----:B------:R-:W-:Y:S05]  /*14f0*/  @!P0 BRA `(.L_x_19) ;  /* 0x0000000000048947 */ /* 0x000fea0003800000 */
[----:B------:R-:W-:Y:S01]  /*1500*/  BPT.TRAP 0x1 ;  /* 0x000000040000795c */ /* 0x000fe20000300000 */
.L_x_19:
[----:B---3--:R-:W-:Y:S05]  /*1510*/  @P1 BRA `(.L_x_20) ;  /* 0x0000000000081947 */ /* 0x008fea0003800000 */
[----:B------:R-:W3:Y:S02]  /*1520*/  SYNCS.PHASECHK.TRANS64.TRYWAIT P1, [R3+URZ], R0 ;  /* 0x00000000030075a7 */ /* 0x000ee4000802017f */
[----:B---3--:R-:W-:Y:S05]  /*1530*/  @!P1 BRA `(.L_x_21) ;  /* 0x0000008800d49947 */ /* 0x008fea0003800000 */
.L_x_20:
[----:B------:R-:W-:-:S04]  /*1540*/  UISETP.LT.AND UP0, UPT, UR40, 0x1, UPT ;  /* 0x000000012800788c */ /* 0x000fc8000bf01270 */
[----:B------:R-:W-:-:S06]  /*1550*/  USEL UR4, UR40, 0x1, UP0 ;  /* 0x0000000128047887 */ /* 0x000fcc0008000000 */
[----:B--23--:R-:W-:Y:S01]  /*1560*/  IMAD.U32 R0, RZ, RZ, UR4 ;  /* 0x00000004ff007e24 */ /* 0x00cfe2000f8e00ff */
[----:B------:R-:W-:Y:S05]  /*1570*/  WARPSYNC.ALL ;  /* 0x0000000000007948 */ /* 0x000fea0003800000 */
[----:B------:R-:W-:-:S04]  /*1580*/  IADD3 R0, -R0, UR40, RZ ;  /* 0x0000002800007c10 */ /* 0x000fc8000fffe1ff */
[----:B------:R-:W-:Y:S02]  /*1590*/  ISETP.GE.AND P1, PT, R0, 0x1, PT ;  /* 0x000000010000780c */ /* 0x000fe40003f26270 */
[----:B------:R-:W-:Y:S01]  /*15a0*/  R2UR UR4, R6 ;  /* 0x00000000060472ca */ /* 0x000fe200000e0000 */
[----:B------:R-:W-:Y:S01]  /*15b0*/  WARPGROUP.ARRIVE ;  /* 0x00000000000079c5 */ /* 0x000fe20000000000 */
[----:B------:R-:W-:Y:S01]  /*15c0*/  UMOV UR9, 0x40000040 ;  /* 0x4000004000097882 */ /* 0x000fe20000000000 */
[----:B------:R-:W-:-:S10]  /*15d0*/  UMOV UR11, 0x40000040 ;  /* 0x40000040000b7882 */ /* 0x000fd40000000000 */
[----:B------:R-:W-:-:S04]  /*15e0*/  UIADD3 UR4, UR4, 0x10100, URZ ;  /* 0x0001010004047890 */ /* 0x000fc8000fffe03f */
[----:B------:R-:W-:-:S04]  /*15f0*/  USHF.R.U32.HI UR4, URZ, 0x4, UR4 ;  /* 0x000000043f047899 */ /* 0x000fc80008011604 */
[----:B------:R-:W-:Y:S02]  /*1600*/  ULOP3.LUT UR5, UR4, 0x3fff, URZ, 0xc0, !UPT ;  /* 0x00003fff04057892 */ /* 0x000fe4000f8ec03f */
[----:B------:R-:W-:Y:S02]  /*1610*/  ULOP3.LUT UR4, UR41, 0x10000, URZ, 0xfc, !UPT ;  /* 0x0001000029047892 */ /* 0x000fe4000f8efc3f */
[----:B------:R-:W-:Y:S02]  /*1620*/  ULOP3.LUT UR5, UR5, 0x10000, URZ, 0xfc, !UPT ;  /* 0x0001000005057892 */ /* 0x000fe4000f8efc3f */
[----:B------:R-:W-:Y:S02]  /*1630*/  ULEA UR6, UR39, UR4, 0xa ;  /* 0x0000000427067291 */ /* 0x000fe4000f8e503f */
[----:B------:R-:W-:-:S05]  /*1640*/  ULEA UR7, UR39, UR5, 0xb ;  /* 0x0000000527077291 */ /* 0x000fca000f8e583f */
[----:B------:R-:W-:Y:S02]  /*1650*/  UMOV UR8, UR6 ;  /* 0x0000000600087c82 */ /* 0x000fe40008000000 */
[----:B------:R-:W-:Y:S02]  /*1660*/  UMOV UR10, UR7 ;  /* 0x00000007000a7c82 */ /* 0x000fe40008000000 */
[----:B------:R-:W-:Y:S01]  /*1670*/  HGMMA.64x256x8.F32.TF32 R24, gdesc[UR8], RZ, !UPT, gsb0 ;  /* 0x07e00000081879f0 */ /* 0x000fe2000c0028ff */
[----:B------:R-:W-:Y:S02]  /*1680*/  UIADD3 UR8, UR6, 0x2, URZ ;  /* 0x0000000206087890 */ /* 0x000fe4000fffe03f */
[----:B------:R-:W-:Y:S01]  /*1690*/  UIADD3 UR10, UR7, 0x2, URZ ;  /* 0x00000002070a7890 */ /* 0x000fe2000fffe03f */
[----:B------:R-:W-:Y:S01]  /*16a0*/  UMOV UR9, 0x40000040 ;  /* 0x4000004000097882 */ /* 0x000fe20000000000 */
[----:B------:R-:W-:Y:S01]  /*16b0*/  UMOV UR11, 0x40000040 ;  /* 0x40000040000b7882 */ /* 0x000fe20000000000 */
[----:B------:R-:W-:-:S02]  /*16c0*/  WARPGROUP.DEPBAR.LE gsb0, 0x0 ;  /* 0x00008000000079c5 */ /* 0x000fc40000010000 */
[----:B------:R-:W-:-:S15]  /*16d0*/  WARPGROUP.ARRIVE ;  /* 0x00000000000079c5 */ /* 0x000fde0000000000 */
[----:B------:R-:W-:-:S05]  /*16e0*/  NOP ;  /* 0x0000000000007918 */ /* 0x000fca0000000000 */
[----:B------:R-:W-:Y:S01]  /*16f0*/  HGMMA.64x256x8.F32.TF32 R24, gdesc[UR8], R24, gsb0 ;  /* 0x07e00000081879f0 */ /* 0x000fe20008002818 */
[----:B------:R-:W-:Y:S02]  /*1700*/  UIADD3 UR8, UR6, 0x4, URZ ;  /* 0x0000000406087890 */ /* 0x000fe4000fffe03f */
[----:B------:R-:W-:Y:S01]  /*1710*/  UIADD3 UR10, UR7, 0x4, URZ ;  /* 0x00000004070a7890 */ /* 0x000fe2000fffe03f */
[----:B------:R-:W-:Y:S01]  /*1720*/  UMOV UR9, 0x40000040 ;  /* 0x4000004000097882 */ /* 0x000fe20000000000 */
[----:B------:R-:W-:Y:S01]  /*1730*/  UMOV UR11, 0x40000040 ;  /* 0x40000040000b7882 */ /* 0x000fe20000000000 */
[----:B------:R-:W-:Y:S02]  /*1740*/  WARPGROUP.DEPBAR.LE gsb0, 0x0 ;  /* 0x00008000000079c5 */ /* 0x000fe40000010000 */
        /* <DEDUP_REMOVED lines=10> */
[----:B------:R-:W-:Y:S03]  /*17f0*/  HGMMA.64x256x8.F32.TF32 R24, gdesc[UR8], R24, gsb0 ;  /* 0x07e00000081879f0 */ /* 0x000fe60008002818 */
[----:B------:R-:W-:Y:S02]  /*1800*/  WARPGROUP.DEPBAR.LE gsb0, 0x0 ;  /* 0x00008000000079c5 */ /* 0x000fe40000010000 */
[----:B------:R-:W-:Y:S05]  /*1810*/  @!P1 BRA `(.L_x_22) ;  /* 0x0000000400309947 */ /* 0x000fea0003800000 */
[----:B------:R-:W-:Y:S02]  /*1820*/  UIADD3 UR6, UR39, 0x1, URZ ;  /* 0x0000000127067890 */ /* 0x000fe4000fffe03f */
[----:B------:R-:W-:Y:S02]  /*1830*/  IMAD.U32 R3, RZ, RZ, UR39 ;  /* 0x00000027ff037e24 */ /* 0x000fe4000f8e00ff */
[----:B------:R-:W-:-:S04]  /*1840*/  UISETP.NE.AND UP0, UPT, UR6, 0x4, UPT ;  /* 0x000000040600788c */ /* 0x000fc8000bf05270 */
[----:B------:R-:W-:Y:S02]  /*1850*/  USEL UR7, URZ, 0x1, UP0 ;  /* 0x000000013f077887 */ /* 0x000fe40008000000 */
[----:B------:R-:W-:Y:S02]  /*1860*/  USEL UR6, UR6, URZ, UP0 ;  /* 0x0000003f06067287 */ /* 0x000fe40008000000 */
[----:B------:R-:W-:-:S06]  /*1870*/  ULOP3.LUT UR7, UR38, UR7, URZ, 0x3c, !UPT ;  /* 0x0000000726077292 */ /* 0x000fcc000f8e3c3f */
[----:B------:R-:W-:-:S07]  /*1880*/  IMAD.U32 R7, RZ, RZ, UR7 ;  /* 0x00000007ff077e24 */ /* 0x000fce000f8e00ff */
.L_x_29:
[----:B------:R-:W-:Y:S05]  /*1890*/  @!P0 BRA `(.L_x_23) ;  /* 0x0000000000048947 */ /* 0x000fea0003800000 */
[----:B------:R-:W-:Y:S01]  /*18a0*/  BPT.TRAP 0x1 ;  /* 0x000000040000795c */ /* 0x000fe20000300000 */
.L_x_23:
[----:B------:R-:W2:Y:S01]  /*18b0*/  S2UR UR8, SR_CgaCtaId ;  /* 0x00000000000879c3 */ /* 0x000ea20000008800 */
[----:B------:R-:W-:Y:S01]  /*18c0*/  UMOV UR7, 0x400 ;  /* 0x0000040000077882 */ /* 0x000fe20000000000 */
[----:B01----:R-:W-:Y:S01]  /*18d0*/  IMAD.U32 R5, RZ, RZ, UR6 ;  /* 0x00000006ff057e24 */ /* 0x003fe2000f8e00ff */
[----:B------:R-:W-:Y:S01]  /*18e0*/  SHF.L.U32 R4, R7, 0x1f, RZ ;  /* 0x0000001f07047819 */ /* 0x000fe200000006ff */
[----:B--2---:R-:W-:-:S06]  /*18f0*/  ULEA UR7, UR8, UR7, 0x18 ;  /* 0x0000000708077291 */ /* 0x004fcc000f8ec03f */
[----:B------:R-:W-:-:S04]  /*1900*/  IMAD.U32 R6, RZ, RZ, UR7 ;  /* 0x00000007ff067e24 */ /* 0x000fc8000f8e00ff */
[----:B------:R-:W-:-:S04]  /*1910*/  IMAD R5, R5, 0x8, R6 ;  /* 0x0000000805057824 */ /* 0x000fc800078e0206 */
[----:B------:R0:W1:Y:S01]  /*1920*/  SYNCS.PHASECHK.TRANS64.TRYWAIT P1, [R5+URZ], R4 ;  /* 0x00000004050075a7 */ /* 0x000062000802017f */
[----:B------:R-:W-:Y:S05]  /*1930*/  @!P0 BRA `(.L_x_24) ;  /* 0x0000000000048947 */ /* 0x000fea0003800000 */
[----:B------:R-:W-:Y:S01]  /*1940*/  BPT.TRAP 0x1 ;  /* 0x000000040000795c */ /* 0x000fe20000300000 */
.L_x_24:
[----:B-1----:R-:W-:Y:S05]  /*1950*/  @P1 BRA `(.L_x_25) ;  /* 0x0000000000081947 */ /* 0x002fea0003800000 */
[----:B------:R-:W1:Y:S02]  /*1960*/  SYNCS.PHASECHK.TRANS64.TRYWAIT P1, [R5+URZ], R4 ;  /* 0x00000004050075a7 */ /* 0x000e64000802017f */
[----:B-1----:R-:W-:Y:S05]  /*1970*/  @!P1 BRA `(.L_x_26) ;  /* 0x0000008400d89947 */ /* 0x002fea0003800000 */
.L_x_25:
[----:B------:R-:W-:Y:S01]  /*1980*/  ULEA UR7, UR6, UR4, 0xa ;  /* 0x0000000406077291 */ /* 0x000fe2000f8e503f */
[----:B------:R-:W-:Y:S01]  /*1990*/  WARPGROUP.ARRIVE ;  /* 0x00000000000079c5 */ /* 0x000fe20000000000 */
[----:B------:R-:W-:Y:S01]  /*19a0*/  ULEA UR12, UR6, UR5, 0xb ;  /* 0x00000005060c7291 */ /* 0x000fe2000f8e583f */
[----:B------:R-:W-:Y:S01]  /*19b0*/  UMOV UR9, 0x40000040 ;  /* 0x4000004000097882 */ /* 0x000fe20000000000 */
[----:B------:R-:W-:-:S03]  /*19c0*/  UMOV UR11, 0x40000040 ;  /* 0x40000040000b7882 */ /* 0x000fc60000000000 */
[----:B------:R-:W-:Y:S02]  /*19d0*/  UMOV UR8, UR7 ;  /* 0x0000000700087c82 */ /* 0x000fe40008000000 */
[----:B------:R-:W-:Y:S02]  /*19e0*/  UMOV UR10, UR12 ;  /* 0x0000000c000a7c82 */ /* 0x000fe40008000000 */
[----:B------:R-:W-:Y:S01]  /*19f0*/  HGMMA.64x256x8.F32.TF32 R24, gdesc[UR8], R24, gsb0 ;  /* 0x07e00000081879f0 */ /* 0x000fe20008002818 */
        /* <DEDUP_REMOVED lines=26> */
[----:B------:R-:W-:Y:S01]  /*1ba0*/  BPT.TRAP 0x1 ;  /* 0x000000040000795c */ /* 0x000fe20000300000 */
.L_x_27:
[----:B------:R-:W-:-:S13]  /*1bb0*/  ISETP.NE.AND P1, PT, R22, RZ, PT ;  /* 0x000000ff1600720c */ /* 0x000fda0003f25270 */
[----:B01----:R-:W-:-:S04]  /*1bc0*/  @P1 IMAD R4, R3, 0x8, R6 ;  /* 0x0000000803041824 */ /* 0x003fc800078e0206 */
[----:B------:R-:W-:-:S05]  /*1bd0*/  @P1 VIADD R5, R4, 0x20 ;  /* 0x0000002004051836 */ /* 0x000fca0000000000 */
[----:B------:R-:W-:-:S04]  /*1be0*/  @P1 PRMT R5, R152, 0x654, R5 ;  /* 0x0000065498051816 */ /* 0x000fc80000000005 */
[----:B------:R0:W-:Y:S01]  /*1bf0*/  @P1 SYNCS.ARRIVE.TRANS64.RED.A1T0 RZ, [R5+URZ], RZ ;  /* 0x000000ff05ff19a7 */ /* 0x0001e2000810043f */
[----:B------:R-:W-:-:S13]  /*1c00*/  ISETP.GT.U32.AND P1, PT, R19, 0x1, PT ;  /* 0x000000011300780c */ /* 0x000fda0003f24070 */
[----:B0-----:R-:W-:Y:S05]  /*1c10*/  @P1 BRA `(.L_x_28) ;  /* 0x0000000000041947 */ /* 0x001fea0003800000 */
[----:B------:R-:W-:Y:S01]  /*1c20*/  BPT.TRAP 0x1 ;  /* 0x000000040000795c */ /* 0x000fe20000300000 */
.L_x_28:
[----:B------:R-:W-:Y:S01]  /*1c30*/  UIADD3 UR6, UR6, 0x1, URZ ;  /* 0x0000000106067890 */ /* 0x000fe2000fffe03f */
[C---:B------:R-:W-:Y:S01]  /*1c40*/  ISETP.GT.AND P2, PT, R0.reuse, 0x1, PT ;  /* 0x000000010000780c */ /* 0x040fe20003f44270 */
[----:B------:R-:W-:Y:S02]  /*1c50*/  VIADD R3, R3, 0x1 ;  /* 0x0000000103037836 */ /* 0x000fe40000000000 */
[----:B------:R-:W-:Y:S01]  /*1c60*/  UISETP.NE.AND UP0, UPT, UR6, 0x4, UPT ;  /* 0x000000040600788c */ /* 0x000fe2000bf05270 */
[----:B------:R-:W-:Y:S02]  /*1c70*/  VIADD R0, R0, 0xffffffff ;  /* 0xffffffff00007836 */ /* 0x000fe40000000000 */
[C---:B------:R-:W-:Y:S01]  /*1c80*/  ISETP.NE.AND P1, PT, R3.reuse, 0x4, PT ;  /* 0x000000040300780c */ /* 0x040fe20003f25270 */
[----:B------:R-:W-:Y:S02]  /*1c90*/  USEL UR7, URZ, 0x1, UP0 ;  /* 0x000000013f077887 */ /* 0x000fe40008000000 */
[----:B------:R-:W-:Y:S01]  /*1ca0*/  USEL UR6, UR6, URZ, UP0 ;  /* 0x0000003f06067287 */ /* 0x000fe20008000000 */
[----:B------:R-:W-:-:S03]  /*1cb0*/  SEL R3, R3, RZ, P1 ;  /* 0x000000ff03037207 */ /* 0x000fc60000800000 */
[----:B------:R-:W-:Y:S01]  /*1cc0*/  LOP3.LUT R7, R7, UR7, RZ, 0x3c, !PT ;  /* 0x0000000707077c12 */ /* 0x000fe2000f8e3cff */
[----:B------:R-:W-:Y:S07]  /*1cd0*/  @P2 BRA `(.L_x_29) ;  /* 0xfffffff800ec2947 */ /* 0x000fee000383ffff */
.L_x_22:
[----:B------:R-:W2:Y:S02]  /*1ce0*/  LDC R0, c[0x0][0x28c] ;  /* 0x0000a300ff007b82 */ /* 0x000ea40000000800 */
[----:B--2---:R-:W-:-:S13]  /*1cf0*/  ISETP.GE.AND P1, PT, R0, 0x1, PT ;  /* 0x000000010000780c */ /* 0x004fda0003f26270 */
[----:B------:R-:W-:Y:S05]  /*1d00*/  @!P1 BRA `(.L_x_30) ;  /* 0x0000000000409947 */ /* 0x000fea0003800000 */
[----:B------:R-:W-:Y:S05]  /*1d10*/  @!P0 BRA `(.L_x_31) ;  /* 0x0000000000048947 */ /* 0x000fea0003800000 */
[----:B------:R-:W-:Y:S01]  /*1d20*/  BPT.TRAP 0x1 ;  /* 0x000000040000795c */ /* 0x000fe20000300000 */
.L_x_31:
[----:B------:R-:W-:Y:S01]  /*1d30*/  ISETP.NE.AND P0, PT, R22, RZ, PT ;  /* 0x000000ff1600720c */ /* 0x000fe20003f05270 */
[----:B------:R-:W-:-:S12]  /*1d40*/  UISETP.LT.AND UP1, UPT, UR40, 0x1, UPT ;  /* 0x000000012800788c */ /* 0x000fd8000bf21270 */
[----:B------:R-:W-:-:S05]  /*1d50*/  VOTEU.ANY UP0, P0 ;  /* 0x00000000003f7886 */ /* 0x000fca0000000100 */
[----:B------:R-:W-:-:S04]  /*1d60*/  @UP0 USEL UR4, UR40, 0x1, UP1 ;  /* 0x0000000128040887 */ /* 0x000fc80008800000 */
[----:B------:R-:W-:-:S06]  /*1d70*/  @UP0 UIADD3 UR4, UR39, UR40, -UR4 ;  /* 0x0000002827040290 */ /* 0x000fcc000fffe804 */
[----:B------:R-:W-:-:S04]  /*1d80*/  IMAD.U32 R0, RZ, RZ, UR4 ;  /* 0x00000004ff007e24 */ /* 0x000fc8000f8e00ff */
[----:B------:R-:W-:-:S05]  /*1d90*/  @P0 IMAD.SHL.U32 R0, R0, 0x8, RZ ;  /* 0x0000000800000824 */ /* 0x000fca00078e00ff */
[----:B------:R-:W-:-:S04]  /*1da0*/  @P0 LOP3.LUT R0, R0, 0x18, RZ, 0xc0, !PT ;  /* 0x0000001800000812 */ /* 0x000fc800078ec0ff */
[----:B------:R-:W-:-:S04]  /*1db0*/  @P0 IADD3 R3, R6, 0x20, R0 ;  /* 0x0000002006030810 */ /* 0x000fc80007ffe000 */
[----:B------:R-:W-:-:S04]  /*1dc0*/  @P0 PRMT R3, R152, 0x654, R3 ;  /* 0x0000065498030816 */ /* 0x000fc80000000003 */
[----:B------:R2:W-:Y:S01]  /*1dd0*/  @P0 SYNCS.ARRIVE.TRANS64.RED.A1T0 RZ, [R3+URZ], RZ ;  /* 0x000000ff03ff09a7 */ /* 0x0005e2000810043f */
[----:B------:R-:W-:-:S13]  /*1de0*/  ISETP.GT.U32.AND P0, PT, R19, 0x1, PT ;  /* 0x000000011300780c */ /* 0x000fda0003f04070 */
[----:B--2---:R-:W-:Y:S05]  /*1df0*/  @P0 BRA `(.L_x_30) ;  /* 0x0000000000040947 */ /* 0x004fea0003800000 */
[----:B------:R-:W-:Y:S01]  /*1e00*/  BPT.TRAP 0x1 ;  /* 0x000000040000795c */ /* 0x000fe20000300000 */
.L_x_30:
[----:B------:R-:W2:Y:S01]  /*1e10*/  LDC R6, c[0x0][0x288] ;  /* 0x0000a200ff067b82 */ /* 0x000ea20000000800 */
[--C-:B------:R-:W-:Y:S01]  /*1e20*/  SHF.R.U32.HI R0, RZ, 0x2, R18.reuse ;  /* 0x00000002ff007819 */ /* 0x100fe20000011612 */
[----:B------:R-:W-:Y:S01]  /*1e30*/  UIADD3 UR39, UR40, UR39, URZ ;  /* 0x0000002728277290 */ /* 0x000fe2000fffe03f */
[----:B01----:R-:W-:Y:S01]  /*1e40*/  SHF.R.U32.HI R5, RZ, 0x7, R18 ;  /* 0x00000007ff057819 */ /* 0x003fe20000011612 */
[----:B------:R-:W-:Y:S01]  /*1e50*/  ULDC UR8, c[0x0][0x284] ;  /* 0x0000a10000087ab9 */ /* 0x000fe20000000800 */
[----:B------:R-:W-:Y:S01]  /*1e60*/  LOP3.LUT R4, R18, 0x60, RZ, 0xc0, !PT ;  /* 0x0000006012047812 */ /* 0x000fe200078ec0ff */
[----:B------:R-:W-:Y:S01]  /*1e70*/  USHF.R.U32.HI UR4, URZ, 0x2, UR39 ;  /* 0x000000023f047899 */ /* 0x000fe20008011627 */
[----:B------:R-:W-:Y:S01]  /*1e80*/  LOP3.LUT R3, R0, 0x7, RZ, 0xc0, !PT ;  /* 0x0000000700037812 */ /* 0x000fe200078ec0ff */
[----:B------:R-:W-:Y:S01]  /*1e90*/  UISETP.GT.U32.AND UP1, UPT, UR39, 0x3, UPT ;  /* 0x000000032700788c */ /* 0x000fe2000bf24070 */
[----:B------:R-:W-:Y:S01]  /*1ea0*/  LOP3.LUT R0, R5, 0x1, RZ, 0xc0, !PT ;  /* 0x0000000105007812 */ /* 0x000fe200078ec0ff */
[----:B------:R-:W-:Y:S01]  /*1eb0*/  ULOP3.LUT UR4, UR4, 0x1, URZ, 0xc0, !UPT ;  /* 0x0000000104047892 */ /* 0x000fe2000f8ec03f */
[----:B------:R-:W-:Y:S01]  /*1ec0*/  SHF.R.U32.HI R10, RZ, 0x1, R4 ;  /* 0x00000001ff0a7819 */ /* 0x000fe20000011604 */
[----:B------:R-:W-:Y:S01]  /*1ed0*/  IMAD.SHL.U32 R4, R18, 0x2, RZ ;  /* 0x0000000212047824 */ /* 0x000fe200078e00ff */
[----:B------:R-:W-:Y:S01]  /*1ee0*/  SHF.R.S32.HI R21, RZ, 0x1f, R23 ;  /* 0x0000001fff157819 */ /* 0x000fe20000011417 */
[----:B------:R-:W-:Y:S01]  /*1ef0*/  IMAD.SHL.U32 R8, R0, 0x40, RZ ;  /* 0x0000004000087824 */ /* 0x000fe200078e00ff */
[--C-:B------:R-:W-:Y:S01]  /*1f00*/  IADD3 R5, RZ, -R10, -R3.reuse ;  /* 0x8000000aff057210 */ /* 0x100fe20007ffe803 */
[----:B------:R-:W-:Y:S01]  /*1f10*/  UISETP.NE.U32.AND UP0, UPT, UR4, 0x1, UPT ;  /* 0x000000010400788c */ /* 0x000fe2000bf05070 */
[----:B------:R-:W-:Y:S01]  /*1f20*/  LOP3.LUT R4, R4, 0x6, RZ, 0xc0, !PT ;  /* 0x0000000604047812 */ /* 0x000fe200078ec0ff */
[----:B------:R-:W-:Y:S01]  /*1f30*/  ULDC.64 UR6, c[0x0][0x5d0] ;  /* 0x0001740000067ab9 */ /* 0x000fe20000000a00 */
[----:B------:R-:W-:Y:S01]  /*1f40*/  LOP3.LUT R3, R8, 0x40, R3, 0xe2, !PT ;  /* 0x0000004008037812 */ /* 0x000fe200078ee203 */
[----:B------:R-:W-:Y:S01]  /*1f50*/  IMAD R11, R0, -0x40, R5 ;  /* 0xffffffc0000b7824 */ /* 0x000fe200078e0205 */
[----:B------:R-:W-:Y:S01]  /*1f60*/  LOP3.LUT R0, R18, 0x3, RZ, 0xc0, !PT ;  /* 0x0000000312007812 */ /* 0x000fe200078ec0ff */
[----:B------:R-:W-:Y:S01]  /*1f70*/  UISETP.LT.U32.AND UP1, UPT, UR40, 0x4, UP1 ;  /* 0x000000042800788c */ /* 0x000fe20008f21070 */
[----:B------:R-:W-:Y:S01]  /*1f80*/  PRMT R8, R4, 0x6540, R153 ;  /* 0x0000654004087816 */ /* 0x000fe20000000099 */
[----:B------:R-:W-:Y:S01]  /*1f90*/  IMAD.SHL.U32 R153, R153, 0x100, RZ ;  /* 0x0000010099997824 */ /* 0x000fe200078e00ff */
[----:B------:R-:W-:Y:S01]  /*1fa0*/  UISETP.GT.U32.AND UP0, UPT, UR40, 0x3, !UP0 ;  /* 0x000000032800788c */ /* 0x000fe2000c704070 */
[----:B--2---:R-:W-:Y:S01]  /*1fb0*/  IMAD R12, R0, -0x2, R6 ;  /* 0xfffffffe000c7824 */ /* 0x004fe200078e0206 */
[----:B------:R-:W-:Y:S01]  /*1fc0*/  SHF.R.S32.HI R9, RZ, 0x1f, R8 ;  /* 0x0000001fff097819 */ /* 0x000fe20000011408 */
[C---:B------:R-:W-:Y:S01]  /*1fd0*/  IMAD.SHL.U32 R0, R154.reuse, 0x80, RZ ;  /* 0x000000809a007824 */ /* 0x040fe200078e00ff */
[----:B------:R-:W-:Y:S01]  /*1fe0*/  ISETP.GE.AND P0, PT, R153, R6, PT ;  /* 0x000000069900720c */ /* 0x000fe20003f06270 */
[----:B------:R-:W-:Y:S01]  /*1ff0*/  IMAD R4, R21, UR6, RZ ;  /* 0x0000000615047c24 */ /* 0x000fe2000f8e02ff */
[----:B------:R-:W-:Y:S01]  /*2000*/  USEL UR5, URZ, 0x1, !UP1 ;  /* 0x000000013f057887 */ /* 0x000fe2000c800000 */
[----:B------:R-:W-:Y:S01]  /*2010*/  IMAD.WIDE R6, R154, 0x80, RZ ;  /* 0x000000809a067825 */ /* 0x000fe200078e02ff */
[C---:B------:R-:W-:Y:S01]  /*2020*/  ISETP.GE.OR P0, PT, R0.reuse, UR8, P0 ;  /* 0x0000000800007c0c */ /* 0x040fe20008706670 */
[----:B------:R-:W-:Y:S01]  /*2030*/  USEL UR4, URZ, 0x1, !UP0 ;  /* 0x000000013f047887 */ /* 0x000fe2000c000000 */
[----:B------:R-:W-:Y:S01]  /*2040*/  IADD3 R0, -R0, UR8, R11 ;  /* 0x0000000800007c10 */ /* 0x000fe2000fffe10b */
[C---:B------:R-:W-:Y:S01]  /*2050*/  IMAD R13, R23.reuse, UR7, R4 ;  /* 0x00000007170d7c24 */ /* 0x040fe2000f8e0204 */
[----:B------:R-:W-:Y:S01]  /*2060*/  ULOP3.LUT UR39, UR39, 0x3, URZ, 0xc0, !UPT ;  /* 0x0000000327277892 */ /* 0x000fe2000f8ec03f */
[----:B------:R-:W-:Y:S01]  /*2070*/  IMAD.WIDE.U32 R4, R23, UR6, R8 ;  /* 0x0000000617047c25 */ /* 0x000fe2000f8e0008 */
[----:B------:R-:W-:Y:S01]  /*2080*/  ULOP3.LUT UR38, UR4, UR38, UR5, 0x96, !UPT ;  /* 0x0000002604267292 */ /* 0x000fe2000f8e9605 */
[----:B------:R-:W-:-:S02]  /*2090*/  LOP3.LUT R169, R6, R3, R10, 0xfe, !PT ;  /* 0x0000000306a97212 */ /* 0x000fc400078efe0a */
[----:B------:R-:W-:Y:S02]  /*20a0*/  IMAD.IADD R5, R5, 0x1, R13 ;  /* 0x0000000105057824 */ /* 0x000fe400078e020d */
[----:B------:R-:W-:Y:S02]  /*20b0*/  IMAD.IADD R3, R12, 0x1, -R153 ;  /* 0x000000010c037824 */ /* 0x000fe400078e0a99 */
[----:B------:R-:W-:Y:S01]  /*20c0*/  IMAD.MOV.U32 R154, RZ, RZ, -0x1 ;  /* 0xffffffffff9a7424 */ /* 0x000fe200078e00ff */
[----:B------:R-:W-:Y:S06]  /*20d0*/  @P0 BRA `(.L_x_32) ;  /* 0x0000006000d40947 */ /* 0x000fec0003800000 */
[----:B------:R-:W0:Y:S01]  /*20e0*/  LDC.64 R10, c[0x0][0x5c8] ;  /* 0x00017200ff0a7b82 */ /* 0x000e220000000a00 */
[----:B-----5:R-:W-:Y:S01]  /*20f0*/  FSETP.NEU.AND P1, PT, R156, RZ, PT ;  /* 0x000000ff9c00720b */ /* 0x020fe20003f2d000 */
[----:B------:R-:W-:Y:S01]  /*2100*/  BSSY B0, `(.L_x_32) ;  /* 0x0000632000007945 */ /* 0x000fe20003800000 */
[----:B------:R-:W-:-:S04]  /*2110*/  ISETP.GT.AND P0, PT, R3, RZ, PT ;  /* 0x000000ff0300720c */ /* 0x000fc80003f04270 */
[----:B------:R-:W-:Y:S01]  /*2120*/  ISETP.GT.AND P4, PT, R0, RZ, P0 ;  /* 0x000000ff0000720c */ /* 0x000fe20000784270 */
[-C--:B0-----:R-:W-:Y:S02]  /*2130*/  IMAD R12, R7, R10.reuse, RZ ;  /* 0x0000000a070c7224 */ /* 0x081fe400078e02ff */
[----:B------:R-:W-:-:S04]  /*2140*/  IMAD.WIDE.U32 R162, R169, R10, R4 ;  /* 0x0000000aa9a27225 */ /* 0x000fc800078e0004 */
[----:B------:R-:W-:-:S04]  /*2150*/  IMAD R5, R169, R11, R12 ;  /* 0x0000000ba9057224 */ /* 0x000fc800078e020c */
[----:B------:R-:W-:Y:S01]  /*2160*/  IMAD.IADD R171, R163, 0x1, R5 ;  /* 0x00000001a3ab7824 */ /* 0x000fe200078e0205 */
[----:B------:R-:W-:Y:S06]  /*2170*/  @!P1 BRA `(.L_x_33) ;  /* 0x0000004400909947 */ /* 0x000fec0003800000 */
[----:B------:R-:W0:Y:S01]  /*2180*/  LDC.64 R14, c[0x0][0x5b8] ;  /* 0x00016e00ff0e7b82 */ /* 0x000e220000000a00 */
[----:B------:R-:W-:-:S07]  /*2190*/  ULDC.64 UR4, c[0x0][0x5c0] ;  /* 0x0001700000047ab9 */ /* 0x000fce0000000a00 */
[----:B------:R-:W1:Y:S08]  /*21a0*/  LDC.64 R166, c[0x0][0x5b0] ;  /* 0x00016c00ffa67b82 */ /* 0x000e700000000a00 */
[----:B------:R-:W2:Y:S01]  /*21b0*/  LDC.64 R12, c[0x0][0x5a8] ;  /* 0x00016a00ff0c7b82 */ /* 0x000ea20000000a00 */
[-C--:B0-----:R-:W-:Y:S02]  /*21c0*/  IMAD R4, R21, R14.reuse, RZ ;  /* 0x0000000e15047224 */ /* 0x081fe400078e02ff */
[----:B------:R-:W-:-:S04]  /*21d0*/  IMAD.WIDE.U32 R20, R23, R14, R8 ;  /* 0x0000000e17147225 */ /* 0x000fc800078e0008 */
[----:B------:R-:W-:Y:S02]  /*21e0*/  IMAD R163, R23, R15, R4 ;  /* 0x0000000f17a37224 */ /* 0x000fe400078e0204 */
[-C--:B-1----:R-:W-:Y:S02]  /*21f0*/  IMAD R6, R7, R166.reuse, RZ ;  /* 0x000000a607067224 */ /* 0x082fe400078e02ff */
[----:B------:R-:W-:Y:S02]  /*2200*/  IMAD.IADD R21, R21, 0x1, R163 ;  /* 0x0000000115157824 */ /* 0x000fe400078e02a3 */
[C---:B------:R-:W-:Y:S02]  /*2210*/  IMAD R165, R169.reuse, R167, R6 ;  /* 0x000000a7a9a57224 */ /* 0x040fe400078e0206 */
[----:B------:R-:W-:-:S04]  /*2220*/  IMAD.WIDE.U32 R4, R169, R166, R20 ;  /* 0x000000a6a9047225 */ /* 0x000fc800078e0014 */
[----:B------:R-:W-:Y:S01]  /*2230*/  IMAD.IADD R5, R5, 0x1, R165 ;  /* 0x0000000105057824 */ /* 0x000fe200078e02a5 */
[----:B--2---:R-:W-:-:S04]  /*2240*/  LEA R6, P1, R4, R12, 0x2 ;  /* 0x0000000c04067211 */ /* 0x004fc800078210ff */
[----:B------:R-:W-:-:S05]  /*2250*/  LEA.HI.X R7, R4, R13, R5, 0x2, P1 ;  /* 0x0000000d04077211 */ /* 0x000fca00008f1405 */
[----:B------:R0:W2:Y:S01]  /*2260*/  @P4 LDG.E.LTC128B R15, desc[UR36][R6.64] ;  /* 0x00000024060f4981 */ /* 0x0000a2000c1e1920 */
[----:B------:R-:W-:Y:S01]  /*2270*/  IMAD.WIDE.U32 R4, R169, R166, R8 ;  /* 0x000000a6a9047225 */ /* 0x000fe200078e0008 */
[----:B------:R-:W-:Y:S01]  /*2280*/  SHF.L.U64.HI R161, R166, 0x3, R167 ;  /* 0x00000003a6a17819 */ /* 0x000fe200000102a7 */
[----:B------:R-:W-:Y:S01]  /*2290*/  BSSY B1, `(.L_x_34) ;  /* 0x0000016000017945 */ /* 0x000fe20003800000 */
[----:B------:R-:W-:Y:S01]  /*22a0*/  ISETP.GT.AND P0, PT, R0, 0x8, P0 ;  /* 0x000000080000780c */ /* 0x000fe20000704270 */
[----:B------:R-:W-:Y:S02]  /*22b0*/  IMAD.IADD R5, R165, 0x1, R5 ;  /* 0x00000001a5057824 */ /* 0x000fe400078e0205 */
[----:B------:R-:W-:Y:S02]  /*22c0*/  IMAD.SHL.U32 R160, R166, 0x8, RZ ;  /* 0x00000008a6a07824 */ /* 0x000fe400078e00ff */
[----:B------:R-:W-:Y:S01]  /*22d0*/  IMAD.WIDE.U32 R158, R23, R14, R4 ;  /* 0x0000000e179e7225 */ /* 0x000fe200078e0004 */
[----:B------:R-:W-:-:S03]  /*22e0*/  LEA R4, P1, R162, UR4, 0x2 ;  /* 0x00000004a2047c11 */ /* 0x000fc6000f8210ff */
[----:B0-----:R-:W-:Y:S01]  /*22f0*/  IMAD.IADD R7, R163, 0x1, R159 ;  /* 0x00000001a3077824 */ /* 0x001fe200078e029f */
[----:B------:R-:W-:Y:S01]  /*2300*/  LEA.HI.X R5, R162, UR5, R171, 0x2, P1 ;  /* 0x00000005a2057c11 */ /* 0x000fe200088f14ab */
[----:B------:R-:W-:Y:S01]  /*2310*/  IMAD.WIDE.U32 R160, R169, R166, R160 ;  /* 0x000000a6a9a07225 */ /* 0x000fe200078e00a0 */
[----:B------:R-:W-:Y:S02]  /*2320*/  ISETP.GT.AND P1, PT, R3, 0x1, PT ;  /* 0x000000010300780c */ /* 0x000fe40003f24270 */
[----:B------:R-:W-:Y:S01]  /*2330*/  LEA R6, P3, R158, R12, 0x2 ;  /* 0x0000000c9e067211 */ /* 0x000fe200078610ff */
[----:B------:R-:W-:-:S03]  /*2340*/  IMAD.IADD R165, R165, 0x1, R161 ;  /* 0x00000001a5a57824 */ /* 0x000fc600078e02a1 */
[----:B------:R-:W-:Y:S01]  /*2350*/  LEA.HI.X R7, R158, R13, R7, 0x2, P3 ;  /* 0x0000000d9e077211 */ /* 0x000fe200018f1407 */
[----:B--2---:R-:W-:-:S04]  /*2360*/  FMUL R153, R15, R156 ;  /* 0x0000009c0f997220 */ /* 0x004fc80000400000 */
[----:B------:R-:W-:Y:S01]  /*2370*/  FFMA R159, R24, R155, R153 ;  /* 0x0000009b189f7223 */ /* 0x000fe20000000099 */
[----:B------:R-:W-:-:S04]  /*2380*/  IADD3 R153, P2, R20, R160, RZ ;  /* 0x000000a014997210 */ /* 0x000fc80007f5e0ff */
[----:B------:R0:W-:Y:S01]  /*2390*/  @P4 STG.E desc[UR36][R4.64], R159 ;  /* 0x0000009f04004986 */ /* 0x0001e2000c101924 */
[----:B------:R-:W-:Y:S01]  /*23a0*/  ISETP.GT.AND P4, PT, R0, RZ, P1 ;  /* 0x000000ff0000720c */ /* 0x000fe20000f84270 */
[----:B------:R-:W-:Y:S01]  /*23b0*/  IMAD.X R158, R165, 0x1, R21, P2 ;  /* 0x00000001a59e7824 */ /* 0x000fe200010e0615 */
[----:B------:R-:W-:-:S11]  /*23c0*/  LEA R20, P3, R153, R12, 0x2 ;  /* 0x0000000c99147211 */ /* 0x000fd600078610ff */
[----:B0-----:R-:W-:Y:S05]  /*23d0*/  @!P4 BRA `(.L_x_35) ;  /* 0x000000000004c947 */ /* 0x001fea0003800000 */
[----:B------:R0:W5:Y:S02]  /*23e0*/  LDG.E.LTC128B R15, desc[UR36][R6.64+0x4] ;  /* 0x00000424060f7981 */ /* 0x000164000c1e1920 */
.L_x_35:
[----:B------:R-:W-:Y:S05]  /*23f0*/  BSYNC B1 ;  /* 0x0000000000017941 */ /* 0x000fea0003800000 */
.L_x_34:
[----:B-----5:R-:W-:Y:S01]  /*2400*/  FMUL R24, R15, R156 ;  /* 0x0000009c0f187220 */ /* 0x020fe20000400000 */
[----:B------:R-:W-:-:S03]  /*2410*/  LEA.HI.X R21, R153, R13, R158, 0x2, P3 ;  /* 0x0000000d99157211 */ /* 0x000fc600018f149e */
[----:B------:R-:W-:Y:S01]  /*2420*/  FFMA R153, R25, R155, R24 ;  /* 0x0000009b19997223 */ /* 0x000fe20000000018 */
[----:B------:R-:W-:-:S04]  /*2430*/  IMAD.MOV.U32 R25, RZ, RZ, R15 ;  /* 0x000000ffff197224 */ /* 0x000fc800078e000f */
[----:B------:R1:W-:Y:S04]  /*2440*/  @P4 STG.E desc[UR36][R4.64+0x4], R153 ;  /* 0x0000049904004986 */ /* 0x0003e8000c101924 */
[----:B------:R-:W2:Y:S01]  /*2450*/  @P0 LDG.E.LTC128B R25, desc[UR36][R20.64] ;  /* 0x0000002414190981 */ /* 0x000ea2000c1e1920 */
[----:B------:R-:W-:Y:S01]  /*2460*/  IADD3 R8, P2, R8, R160, RZ ;  /* 0x000000a008087210 */ /* 0x000fe20007f5e0ff */
[----:B------:R-:W-:Y:S01]  /*2470*/  BSSY B1, `(.L_x_36) ;  /* 0x0000010000017945 */ /* 0x000fe20003800000 */
[C---:B------:R-:W-:Y:S02]  /*2480*/  SHF.L.U64.HI R11, R10.reuse, 0x5, R11 ;  /* 0x000000050a0b7819 */ /* 0x040fe4000001020b */
[----:B------:R-:W-:Y:S01]  /*2490*/  LEA R10, P3, R10, R4, 0x5 ;  /* 0x000000040a0a7211 */ /* 0x000fe200078628ff */
[----:B------:R-:W-:Y:S01]  /*24a0*/  IMAD.X R9, R9, 0x1, R165, P2 ;  /* 0x0000000109097824 */ /* 0x000fe200010e06a5 */
[----:B------:R-:W-:-:S02]  /*24b0*/  ISETP.GT.AND P1, PT, R0, 0x8, P1 ;  /* 0x000000080000780c */ /* 0x000fc40000f24270 */
[----:B------:R-:W-:Y:S01]  /*24c0*/  ISETP.GT.AND P2, PT, R3, 0x8, PT ;  /* 0x000000080300780c */ /* 0x000fe20003f44270 */
[----:B------:R-:W-:-:S04]  /*24d0*/  IMAD.WIDE.U32 R14, R23, R14, R8 ;  /* 0x0000000e170e7225 */ /* 0x000fc800078e0008 */
[----:B------:R-:W-:Y:S01]  /*24e0*/  IMAD.X R11, R11, 0x1, R5, P3 ;  /* 0x000000010b0b7824 */ /* 0x000fe200018e0605 */
[----:B------:R-:W-:Y:S01]  /*24f0*/  LEA R8, P4, R14, R12, 0x2 ;  /* 0x0000000c0e087211 */ /* 0x000fe200078810ff */
[----:B------:R-:W-:Y:S02]  /*2500*/  IMAD.IADD R15, R163, 0x1, R15 ;  /* 0x00000001a30f7824 */ /* 0x000fe400078e020f */
[----:B--2---:R-:W-:-:S04]  /*2510*/  FMUL R9, R25, R156 ;  /* 0x0000009c19097220 */ /* 0x004fc80000400000 */
[----:B------:R-:W-:Y:S01]  /*2520*/  FFMA R21, R26, R155, R9 ;  /* 0x0000009b1a157223 */ /* 0x000fe20000000009 */
[----:B------:R-:W-:-:S04]  /*2530*/  LEA.HI.X R9, R14, R13, R15, 0x2, P4 ;  /* 0x0000000d0e097211 */ /* 0x000fc800020f140f */
[----:B------:R1:W-:Y:S01]  /*2540*/  @P0 STG.E desc[UR36][R10.64], R21 ;  /* 0x000000150a000986 */ /* 0x0003e2000c101924 */
[----:B------:R-:W-:Y:S05]  /*2550*/  @!P1 BRA `(.L_x_37) ;  /* 0x0000000000049947 */ /* 0x000fea0003800000 */
[----:B------:R2:W5:Y:S02]  /*2560*/  LDG.E.LTC128B R25, desc[UR36][R8.64+0x4] ;  /* 0x0000042408197981 */ /* 0x000564000c1e1920 */
.L_x_37:
[----:B------:R-:W-:Y:S05]  /*2570*/  BSYNC B1 ;  /* 0x0000000000017941 */ /* 0x000fea0003800000 */
.L_x_36:
[----:B-----5:R-:W-:Y:S01]  /*2580*/  FMUL R12, R25, R156 ;  /* 0x0000009c190c7220 */ /* 0x020fe20000400000 */
[----:B------:R-:W-:Y:S01]  /*2590*/  ISETP.GT.AND P3, PT, R0, RZ, P2 ;  /* 0x000000ff0000720c */ /* 0x000fe20001764270 */
[----:B------:R-:W-:Y:S01]  /*25a0*/  BSSY B1, `(.L_x_38) ;  /* 0x0000006000017945 */ /* 0x000fe20003800000 */
[----:B------:R-:W-:Y:S01]  /*25b0*/  ISETP.GT.AND P0, PT, R3, 0x9, PT ;  /* 0x000000090300780c */ /* 0x000fe20003f04270 */
[----:B------:R-:W-:-:S05]  /*25c0*/  FFMA R27, R27, R155, R12 ;  /* 0x0000009b1b1b7223 */ /* 0x000fca000000000c */
[----:B------:R3:W-:Y:S05]  /*25d0*/  @P1 STG.E desc[UR36][R10.64+0x4], R27 ;  /* 0x0000041b0a001986 */ /* 0x0007ea000c101924 */
[----:B------:R-:W-:Y:S05]  /*25e0*/  @!P3 BRA `(.L_x_39) ;  /* 0x000000000004b947 */ /* 0x000fea0003800000 */
[----:B------:R4:W5:Y:S02]  /*25f0*/  LDG.E.LTC128B R25, desc[UR36][R6.64+0x20] ;  /* 0x0000202406197981 */ /* 0x000964000c1e1920 */
.L_x_39:
[----:B------:R-:W-:Y:S05]  /*2600*/  BSYNC B1 ;  /* 0x0000000000017941 */ /* 0x000fea0003800000 */
.L_x_38:
[----:B-----5:R-:W-:Y:S01]  /*2610*/  FMUL R13, R25, R156 ;  /* 0x0000009c190d7220 */ /* 0x020fe20000400000 */
[----:B------:R-:W-:Y:S01]  /*2620*/  ISETP.GT.AND P1, PT, R0, RZ, P0 ;  /* 0x000000ff0000720c */ /* 0x000fe20000724270 */
[----:B------:R-:W-:Y:S02]  /*2630*/  BSSY B1, `(.L_x_40) ;  /* 0x0000005000017945 */ /* 0x000fe40003800000 */
[----:B------:R-:W-:-:S05]  /*2640*/  FFMA R13, R28, R155, R13 ;  /* 0x0000009b1c0d7223 */ /* 0x000fca000000000d */
[----:B------:R0:W-:Y:S05]  /*2650*/  @P3 STG.E desc[UR36][R4.64+0x20], R13 ;  /* 0x0000200d04003986 */ /* 0x0001ea000c101924 */
[----:B------:R-:W-:Y:S05]  /*2660*/  @!P1 BRA `(.L_x_41) ;  /* 0x0000000000049947 */ /* 0x000fea0003800000 */
[----:B------:R0:W5:Y:S02]  /*2670*/  LDG.E.LTC128B R25, desc[UR36][R6.64+0x24] ;  /* 0x0000242406197981 */ /* 0x000164000c1e1920 */
.L_x_41:
[----:B------:R-:W-:Y:S05]  /*2680*/  BSYNC B1 ;  /* 0x0000000000017941 */ /* 0x000fea0003800000 */
.L_x_40:
[----:B-----5:R-:W-:Y:S01]  /*2690*/  FMUL R12, R25, R156 ;  /* 0x0000009c190c7220 */ /* 0x020fe20000400000 */
[----:B------:R-:W-:Y:S01]  /*26a0*/  ISETP.GT.AND P2, PT, R0, 0x8, P2 ;  /* 0x000000080000780c */ /* 0x000fe20001744270 */
[----:B------:R-:W-:Y:S02]  /*26b0*/  BSSY B1, `(.L_x_42) ;  /* 0x0000005000017945 */ /* 0x000fe40003800000 */
[----:B------:R-:W-:-:S05]  /*26c0*/  FFMA R29, R29, R155, R12 ;  /* 0x0000009b1d1d7223 */ /* 0x000fca000000000c */
[----:B------:R0:W-:Y:S05]  /*26d0*/  @P1 STG.E desc[UR36][R4.64+0x24], R29 ;  /* 0x0000241d04001986 */ /* 0x0001ea000c101924 */
[----:B------:R-:W-:Y:S05]  /*26e0*/  @!P2 BRA `(.L_x_43) ;  /* 0x000000000004a947 */ /* 0x000fea0003800000 */
[----:B------:R0:W5:Y:S02]  /*26f0*/  LDG.E.LTC128B R25, desc[UR36][R8.64+0x20] ;  /* 0x0000202408197981 */ /* 0x000164000c1e1920 */
.L_x_43:
[----:B------:R-:W-:Y:S05]  /*2700*/  BSYNC B1 ;  /* 0x0000000000017941 */ /* 0x000fea0003800000 */
.L_x_42:
[----:B0----5:R-:W-:Y:S01]  /*2710*/  FMUL R13, R25, R156 ;  /* 0x0000009c190d7220 */ /* 0x021fe20000400000 */
[----:B------:R-:W-:Y:S01]  /*2720*/  ISETP.GT.AND P0, PT, R0, 0x8, P0 ;  /* 0x000000080000780c */ /* 0x000fe20000704270 */
[----:B------:R-:W-:Y:S01]  /*2730*/  BSSY B1, `(.L_x_44) ;  /* 0x0000006000017945 */ /* 0x000fe20003800000 */
[----:B------:R-:W-:Y:S01]  /*2740*/  ISETP.GT.AND P1, PT, R3, 0x10, PT ;  /* 0x000000100300780c */ /* 0x000fe20003f24270 */
[----:B------:R-:W-:-:S05]  /*2750*/  FFMA R13, R30, R155, R13 ;  /* 0x0000009b1e0d7223 */ /* 0x000fca000000000d */
[----:B------:R0:W-:Y:S05]  /*2760*/  @P2 STG.E desc[UR36][R10.64+0x20], R13 ;  /* 0x0000200d0a002986 */ /* 0x0001ea000c101924 */
[----:B------:R-:W-:Y:S05]  /*2770*/  @!P0 BRA `(.L_x_45) ;  /* 0x0000000000048947 */ /* 0x000fea0003800000 */
[----:B------:R0:W5:Y:S02]  /*2780*/  LDG.E.LTC128B R25, desc[UR36][R8.64+0x24] ;  /* 0x0000242408197981 */ /* 0x000164000c1e1920 */
.L_x_45:
[----:B------:R-:W-:Y:S05]  /*2790*/  BSYNC B1 ;  /* 0x0000000000017941 */ /* 0x000fea0003800000 */
.L_x_44:
        /* <DEDUP_REMOVED lines=8> */
.L_x_47:
[----:B------:R-:W-:Y:S05]  /*2820*/  BSYNC B1 ;  /* 0x0000000000017941 */ /* 0x000fea0003800000 */
.L_x_46:
[----:B0----5:R-:W-:Y:S01]  /*2830*/  FMUL R13, R25, R156 ;  /* 0x0000009c190d7220 */ /* 0x021fe20000400000 */
[----:B------:R-:W-:Y:S01]  /*2840*/  ISETP.GT.AND P0, PT, R0, RZ, P2 ;  /* 0x000000ff0000720c */ /* 0x000fe20001704270 */
[----:B------:R-:W-:Y:S02]  /*2850*/  BSSY B1, `(.L_x_48) ;  /* 0x0000005000017945 */ /* 0x000fe40003800000 */
[----:B------:R-:W-:-:S05]  /*2860*/  FFMA R13, R32, R155, R13 ;  /* 0x0000009b200d7223 */ /* 0x000fca000000000d */
[----:B------:R0:W-:Y:S05]  /*2870*/  @P3 STG.E desc[UR36][R4.64+0x40], R13 ;  /* 0x0000400d04003986 */ /* 0x0001ea000c101924 */
[----:B------:R-:W-:Y:S05]  /*2880*/  @!P0 BRA `(.L_x_49) ;  /* 0x0000000000048947 */ /* 0x000fea0003800000 */
[----:B------:R0:W5:Y:S02]  /*2890*/  LDG.E.LTC128B R25, desc[UR36][R6.64+0x44] ;  /* 0x0000442406197981 */ /* 0x000164000c1e1920 */
.L_x_49:
[----:B------:R-:W-:Y:S05]  /*28a0*/  BSYNC B1 ;  /* 0x0000000000017941 */ /* 0x000fea0003800000 */
.L_x_48:
[----:B-----5:R-:W-:Y:S01]  /*28b0*/  FMUL R12, R25, R156 ;  /* 0x0000009c190c7220 */ /* 0x020fe20000400000 */
[----:B------:R-:W-:Y:S01]  /*28c0*/  ISETP.GT.AND P1, PT, R0, 0x8, P1 ;  /* 0x000000080000780c */ /* 0x000fe20000f24270 */
[----:B------:R-:W-:Y:S02]  /*28d0*/  BSSY B1, `(.L_x_50) ;  /* 0x0000005000017945 */ /* 0x000fe40003800000 */
[----:B------:R-:W-:-:S05]  /*28e0*/  FFMA R33, R33, R155, R12 ;  /* 0x0000009b21217223 */ /* 0x000fca000000000c */
[----:B------:R0:W-:Y:S05]  /*28f0*/  @P0 STG.E desc[UR36][R4.64+0x44], R33 ;  /* 0x0000442104000986 */ /* 0x0001ea000c101924 */
[----:B------:R-:W-:Y:S05]  /*2900*/  @!P1 BRA `(.L_x_51) ;  /* 0x0000000000049947 */ /* 0x000fea0003800000 */
[----:B------:R0:W5:Y:S02]  /*2910*/  LDG.E.LTC128B R25, desc[UR36][R8.64+0x40] ;  /* 0x0000402408197981 */ /* 0x000164000c1e1920 */
.L_x_51:
[----:B------:R-:W-:Y:S05]  /*2920*/  BSYNC B1 ;  /* 0x0000000000017941 */ /* 0x000fea0003800000 */
.L_x_50:
        /* <DEDUP_REMOVED lines=8> */
.L_x_53:
[----:B------:R-:W-:Y:S05]  /*29b0*/  BSYNC B1 ;  /* 0x0000000000017941 */ /* 0x000fea0003800000 */
.L_x_52:
        /* <DEDUP_REMOVED lines=8> */
.L_x_55:
[----:B------:R-:W-:Y:S05]  /*2a40*/  BSYNC B1 ;  /* 0x0000000000017941 */ /* 0x000fea0003800000 */
.L_x_54:
[----:B0----5:R-:W-:Y:S01]  /*2a50*/  FMUL R13, R25, R156 ;  /* 0x0000009c190d7220 */ /* 0x021fe20000400000 */
[----:B------:R-:W-:Y:S01]  /*2a60*/  ISETP.GT.AND P2, PT, R0, RZ, P1 ;  /* 0x000000ff0000720c */ /* 0x000fe20000f44270 */
[----:B------:R-:W-:Y:S02]  /*2a70*/  BSSY B1, `(.L_x_56) ;  /* 0x0000005000017945 */ /* 0x000fe40003800000 */
[----:B------:R-:W-:-:S05]  /*2a80*/  FFMA R13, R36, R155, R13 ;  /* 0x0000009b240d7223 */ /* 0x000fca000000000d */
[----:B------:R0:W-:Y:S05]  /*2a90*/  @P3 STG.E desc[UR36][R4.64+0x60], R13 ;  /* 0x0000600d04003986 */ /* 0x0001ea000c101924 */
[----:B------:R-:W-:Y:S05]  /*2aa0*/  @!P2 BRA `(.L_x_57) ;  /* 0x000000000004a947 */ /* 0x000fea0003800000 */
[----:B------:R0:W5:Y:S02]  /*2ab0*/  LDG.E.LTC128B R25, desc[UR36][R6.64+0x64] ;  /* 0x0000642406197981 */ /* 0x000164000c1e1920 */
.L_x_57:
[----:B------:R-:W-:Y:S05]  /*2ac0*/  BSYNC B1 ;  /* 0x0000000000017941 */ /* 0x000fea0003800000 */
.L_x_56:
[----:B-----5:R-:W-:Y:S01]  /*2ad0*/  FMUL R12, R25, R156 ;  /* 0x0000009c190c7220 */ /* 0x020fe20000400000 */
[----:B------:R-:W-:Y:S01]  /*2ae0*/  ISETP.GT.AND P0, PT, R0, 0x8, P0 ;  /* 0x000000080000780c */ /* 0x000fe20000704270 */
[----:B------:R-:W-:Y:S02]  /*2af0*/  BSSY B1, `(.L_x_58) ;  /* 0x0000005000017945 */ /* 0x000fe40003800000 */
[----:B------:R-:W-:-:S05]  /*2b00*/  FFMA R37, R37, R155, R12 ;  /* 0x0000009b25257223 */ /* 0x000fca000000000c */
[----:B------:R0:W-:Y:S05]  /*2b10*/  @P2 STG.E desc[UR36][R4.64+0x64], R37 ;  /* 0x0000642504002986 */ /* 0x0001ea000c101924 */
[----:B------:R-:W-:Y:S05]  /*2b20*/  @!P0 BRA `(.L_x_59) ;  /* 0x0000000000048947 */ /* 0x000fea0003800000 */
[----:B------:R0:W5:Y:S02]  /*2b30*/  LDG.E.LTC128B R25, desc[UR36][R8.64+0x60] ;  /* 0x0000602408197981 */ /* 0x000164000c1e1920 */
.L_x_59:
[----:B------:R-:W-:Y:S05]  /*2b40*/  BSYNC B1 ;  /* 0x0000000000017941 */ /* 0x000fea0003800000 */
.L_x_58:
        /* <DEDUP_REMOVED lines=8> */
.L_x_61:
[----:B------:R-:W-:Y:S05]  /*2bd0*/  BSYNC B1 ;  /* 0x0000000000017941 */ /* 0x000fea0003800000 */
.L_x_60:
        /* <DEDUP_REMOVED lines=8> */
.L_x_63:
[----:B------:R-:W-:Y:S05]  /*2c60*/  BSYNC B1 ;  /* 0x0000000000017941 */ /* 0x000fea0003800000 */
.L_x_62:
[----:B0----5:R-:W-:Y:S01]  /*2c70*/  FMUL R13, R25, R156 ;  /* 0x0000009c190d7220 */ /* 0x021fe20000400000 */
[----:B------:R-:W-:Y:S01]  /*2c80*/  ISETP.GT.AND P1, PT, R0, RZ, P0 ;  /* 0x000000ff0000720c */ /* 0x000fe20000724270 */
[----:B------:R-:W-:Y:S02]  /*2c90*/  BSSY B1, `(.L_x_64) ;  /* 0x0000005000017945 */ /* 0x000fe40003800000 */
[----:B------:R-:W-:-:S05]  /*2ca0*/  FFMA R13, R40, R155, R13 ;  /* 0x0000009b280d7223 */ /* 0x000fca000000000d */
[----:B------:R0:W-:Y:S05]  /*2cb0*/  @P3 STG.E desc[UR36][R4.64+0x80], R13 ;  /* 0x0000800d04003986 */ /* 0x0001ea000c101924 */
[----:B------:R-:W-:Y:S05]  /*2cc0*/  @!P1 BRA `(.L_x_65) ;  /* 0x0000000000049947 */ /* 0x000fea0003800000 */
[----:B------:R0:W5:Y:S02]  /*2cd0*/  LDG.E.LTC128B R25, desc[UR36][R6.64+0x84] ;  /* 0x0000842406197981 */ /* 0x000164000c1e1920 */
.L_x_65:
[----:B------:R-:W-:Y:S05]  /*2ce0*/  BSYNC B1 ;  /* 0x0000000000017941 */ /* 0x000fea0003800000 */
.L_x_64:
[----:B-----5:R-:W-:Y:S01]  /*2cf0*/  FMUL R12, R25, R156 ;  /* 0x0000009c190c7220 */ /* 0x020fe20000400000 */
[----:B------:R-:W-:Y:S01]  /*2d00*/  ISETP.GT.AND P2, PT, R0, 0x8, P2 ;  /* 0x000000080000780c */ /* 0x000fe20001744270 */
[----:B------:R-:W-:Y:S02]  /*2d10*/  BSSY B1, `(.L_x_66) ;  /* 0x0000005000017945 */ /* 0x000fe40003800000 */
[----:B------:R-:W-:-:S05]  /*2d20*/  FFMA R41, R41, R155, R12 ;  /* 0x0000009b29297223 */ /* 0x000fca000000000c */
[----:B------:R0:W-:Y:S05]  /*2d30*/  @P1 STG.E desc[UR36][R4.64+0x84], R41 ;  /* 0x0000842904001986 */ /* 0x0001ea000c101924 */
[----:B------:R-:W-:Y:S05]  /*2d40*/  @!P2 BRA `(.L_x_67) ;  /* 0x000000000004a947 */ /* 0x000fea0003800000 */
[----:B------:R0:W5:Y:S02]  /*2d50*/  LDG.E.LTC128B R25, desc[UR36][R8.64+0x80] ;  /* 0x0000802408197981 */ /* 0x000164000c1e1920 */
.L_x_67:
[----:B------:R-:W-:Y:S05]  /*2d60*/  BSYNC B1 ;  /* 0x0000000000017941 */ /* 0x000fea0003800000 */
.L_x_66:
        /* <DEDUP_REMOVED lines=8> */
.L_x_69:
[----:B------:R-:W-:Y:S05]  /*2df0*/  BSYNC B1 ;  /* 0x0000000000017941 */ /* 0x000fea0003800000 */
.L_x_68:
        /* <DEDUP_REMOVED lines=8> */
.L_x_71:
[----:B------:R-:W-:Y:S05]  /*2e80*/  BSYNC B1 ;  /* 0x0000000000017941 */ /* 0x000fea0003800000 */
.L_x_70:
[----:B0----5:R-:W-:Y:S01]  /*2e90*/  FMUL R13, R25, R156 ;  /* 0x0000009c190d7220 */ /* 0x021fe20000400000 */
[----:B------:R-:W-:Y:S01]  /*2ea0*/  ISETP.GT.AND P0, PT, R0, RZ, P2 ;  /* 0x000000ff0000720c */ /* 0x000fe20001704270 */
[----:B------:R-:W-:Y:S02]  /*2eb0*/  BSSY B1, `(.L_x_72) ;  /* 0x0000005000017945 */ /* 0x000fe40003800000 */
[----:B------:R-:W-:-:S05]  /*2ec0*/  FFMA R13, R44, R155, R13 ;  /* 0x0000009b2c0d7223 */ /* 0x000fca000000000d */
[----:B------:R0:W-:Y:S05]  /*2ed0*/  @P3 STG.E desc[UR36][R4.64+0xa0], R13 ;  /* 0x0000a00d04003986 */ /* 0x0001ea000c101924 */
[----:B------:R-:W-:Y:S05]  /*2ee0*/  @!P0 BRA `(.L_x_73) ;  /* 0x0000000000048947 */ /* 0x000fea0003800000 */
[----:B------:R0:W5:Y:S02]  /*2ef0*/  LDG.E.LTC128B R25, desc[UR36][R6.64+0xa4] ;  /* 0x0000a42406197981 */ /* 0x000164000c1e1920 */
.L_x_73:
[----:B------:R-:W-:Y:S05]  /*2f00*/  BSYNC B1 ;  /* 0x0000000000017941 */ /* 0x000fea0003800000 */
.L_x_72:
[----:B-----5:R-:W-:Y:S01]  /*2f10*/  FMUL R12, R25, R156 ;  /* 0x0000009c190c7220 */ /* 0x020fe20000400000 */
[----:B------:R-:W-:Y:S01]  /*2f20*/  ISETP.GT.AND P1, PT, R0, 0x8, P1 ;  /* 0x000000080000780c */ /* 0x000fe20000f24270 */
[----:B------:R-:W-:Y:S02]  /*2f30*/  BSSY B1, `(.L_x_74) ;  /* 0x0000005000017945 */ /* 0x000fe40003800000 */
[----:B------:R-:W-:-:S05]  /*2f40*/  FFMA R45, R45, R155, R12 ;  /* 0x0000009b2d2d7223 */ /* 0x000fca000000000c */
[----:B------:R0:W-:Y:S05]  /*2f50*/  @P0 STG.E desc[UR36][R4.64+0xa4], R45 ;  /* 0x0000a42d04000986 */ /* 0x0001ea000c101924 */
[----:B------:R-:W-:Y:S05]  /*2f60*/  @!P1 BRA `(.L_x_75) ;  /* 0x0000000000049947 */ /* 0x000fea0003800000 */
[----:B------:R0:W5:Y:S02]  /*2f70*/  LDG.E.LTC128B R25, desc[UR36][R8.64+0xa0] ;  /* 0x0000a02408197981 */ /* 0x000164000c1e1920 */
.L_x_75:
[----:B------:R-:W-:Y:S05]  /*2f80*/  BSYNC B1 ;  /* 0x0000000000017941 */ /* 0x000fea0003800000 */
.L_x_74:
        /* <DEDUP_REMOVED lines=8> */
.L_x_77:
[----:B------:R-:W-:Y:S05]  /*3010*/  BSYNC B1 ;  /* 0x0000000000017941 */ /* 0x000fea0003800000 */
.L_x_76:
        /* <DEDUP_REMOVED lines=8> */
.L_x_79:
[----:B------:R-:W-:Y:S05]  /*30a0*/  BSYNC B1 ;  /* 0x0000000000017941 */ /* 0x000fea0003800000 */
.L_x_78:
[----:B0----5:R-:W-:Y:S01]  /*30b0*/  FMUL R13, R25, R156 ;  /* 0x0000009c190d7220 */ /* 0x021fe20000400000 */
[----:B------:R-:W-:Y:S01]  /*30c0*/  ISETP.GT.AND P2, PT, R0, RZ, P1 ;  /* 0x000000ff0000720c */ /* 0x000fe20000f44270 */
[----:B------:R-:W-:Y:S02]  /*30d0*/  BSSY B1, `(.L_x_80) ;  /* 0x0000005000017945 */ /* 0x000fe40003800000 */
[----:B------:R-:W-:-:S05]  /*30e0*/  FFMA R13, R48, R155, R13 ;  /* 0x0000009b300d7223 */ /* 0x000fca000000000d */
[----:B------:R0:W-:Y:S05]  /*30f0*/  @P3 STG.E desc[UR36][R4.64+0xc0], R13 ;  /* 0x0000c00d04003986 */ /* 0x0001ea000c101924 */
[----:B------:R-:W-:Y:S05]  /*3100*/  @!P2 BRA `(.L_x_81) ;  /* 0x000000000004a947 */ /* 0x000fea0003800000 */
[----:B------:R0:W5:Y:S02]  /*3110*/  LDG.E.LTC128B R25, desc[UR36][R6.64+0xc4] ;  /* 0x0000c42406197981 */ /* 0x000164000c1e1920 */
.L_x_81:
[----:B------:R-:W-:Y:S05]  /*3120*/  BSYNC B1 ;  /* 0x0000000000017941 */ /* 0x000fea0003800000 */
.L_x_80:
[----:B-----5:R-:W-:Y:S01]  /*3130*/  FMUL R12, R25, R156 ;  /* 0x0000009c190c7220 */ /* 0x020fe20000400000 */
[----:B------:R-:W-:Y:S01]  /*3140*/  ISETP.GT.AND P0, PT, R0, 0x8, P0 ;  /* 0x000000080000780c */ /* 0x000fe20000704270 */
[----:B------:R-:W-:Y:S02]  /*3150*/  BSSY B1, `(.L_x_82) ;  /* 0x0000005000017945 */ /* 0x000fe40003800000 */
[----:B------:R-:W-:-:S05]  /*3160*/  FFMA R49, R49, R155, R12 ;  /* 0x0000009b31317223 */ /* 0x000fca000000000c */
[----:B------:R0:W-:Y:S05]  /*3170*/  @P2 STG.E desc[UR36][R4.64+0xc4], R49 ;  /* 0x0000c43104002986 */ /* 0x0001ea000c101924 */
[----:B------:R-:W-:Y:S05]  /*3180*/  @!P0 BRA `(.L_x_83) ;  /* 0x0000000000048947 */ /* 0x000fea0003800000 */
[----:B------:R0:W5:Y:S02]  /*3190*/  LDG.E.LTC128B R25, desc[UR36][R8.64+0xc0] ;  /* 0x0000c02408197981 */ /* 0x000164000c1e1920 */
.L_x_83:
[----:B------:R-:W-:Y:S05]  /*31a0*/  BSYNC B1 ;  /* 0x0000000000017941 */ /* 0x000fea0003800000 */
.L_x_82:
        /* <DEDUP_REMOVED lines=8> */
.L_x_85:
[----:B------:R-:W-:Y:S05]  /*3230*/  BSYNC B1 ;  /* 0x0000000000017941 */ /* 0x000fea0003800000 */
.L_x_84:
        /* <DEDUP_REMOVED lines=8> */
.L_x_87:
[----:B------:R-:W-:Y:S05]  /*32c0*/  BSYNC B1 ;  /* 0x0000000000017941 */ /* 0x000fea0003800000 */
.L_x_86:
[----:B0----5:R-:W-:Y:S01]  /*32d0*/  FMUL R13, R25, R156 ;  /* 0x0000009c190d7220 */ /* 0x021fe20000400000 */
[----:B------:R-:W-:Y:S01]  /*32e0*/  ISETP.GT.AND P1, PT, R0, RZ, P0 ;  /* 0x000000ff0000720c */ /* 0x000fe20000724270 */
[----:B------:R-:W-:Y:S02]  /*32f0*/  BSSY B1, `(.L_x_88) ;  /* 0x0000005000017945 */ /* 0x000fe40003800000 */
[----:B------:R-:W-:-:S05]  /*3300*/  FFMA R13, R52, R155, R13 ;  /* 0x0000009b340d7223 */ /* 0x000fca000000000d */
[----:B------:R0:W-:Y:S05]  /*3310*/  @P3 STG.E desc[UR36][R4.64+0xe0], R13 ;  /* 0x0000e00d04003986 */ /* 0x0001ea000c101924 */
[----:B------:R-:W-:Y:S05]  /*3320*/  @!P1 BRA `(.L_x_89) ;  /* 0x0000000000049947 */ /* 0x000fea0003800000 */
[----:B------:R0:W5:Y:S02]  /*3330*/  LDG.E.LTC128B R25, desc[UR36][R6.64+0xe4] ;  /* 0x0000e42406197981 */ /* 0x000164000c1e1920 */
.L_x_89:
[----:B------:R-:W-:Y:S05]  /*3340*/  BSYNC B1 ;  /* 0x0000000000017941 */ /* 0x000fea0003800000 */
.L_x_88:
[----:B-----5:R-:W-:Y:S01]  /*3350*/  FMUL R12, R25, R156 ;  /* 0x0000009c190c7220 */ /* 0x020fe20000400000 */
[----:B------:R-:W-:Y:S01]  /*3360*/  ISETP.GT.AND P2, PT, R0, 0x8, P2 ;  /* 0x000000080000780c */ /* 0x000fe20001744270 */
[----:B------:R-:W-:Y:S02]  /*3370*/  BSSY B1, `(.L_x_90) ;  /* 0x0000005000017945 */ /* 0x000fe40003800000 */
[----:B------:R-:W-:-:S05]  /*3380*/  FFMA R53, R53, R155, R12 ;  /* 0x0000009b35357223 */ /* 0x000fca000000000c */
[----:B------:R0:W-:Y:S05]  /*3390*/  @P1 STG.E desc[UR36][R4.64+0xe4], R53 ;  /* 0x0000e43504001986 */ /* 0x0001ea000c101924 */
[----:B------:R-:W-:Y:S05]  /*33a0*/  @!P2 BRA `(.L_x_91) ;  /* 0x000000000004a947 */ /* 0x000fea0003800000 */
[----:B------:R0:W5:Y:S02]  /*33b0*/  LDG.E.LTC128B R25, desc[UR36][R8.64+0xe0] ;  /* 0x0000e02408197981 */ /* 0x000164000c1e1920 */
.L_x_91:
[----:B------:R-:W-:Y:S05]  /*33c0*/  BSYNC B1 ;  /* 0x0000000000017941 */ /* 0x000fea0003800000 */
.L_x_90:
        /* <DEDUP_REMOVED lines=8> */
.L_x_93:
[----:B------:R-:W-:Y:S05]  /*3450*/  BSYNC B1 ;  /* 0x0000000000017941 */ /* 0x000fea0003800000 */
.L_x_92:
        /* <DEDUP_REMOVED lines=8> */
.L_x_95:
[----:B------:R-:W-:Y:S05]  /*34e0*/  BSYNC B1 ;  /* 0x0000000000017941 */ /* 0x000fea0003800000 */
.L_x_94:
[----:B0----5:R-:W-:Y:S01]  /*34f0*/  FMUL R13, R25, R156 ;  /* 0x0000009c190d7220 */ /* 0x021fe20000400000 */
[----:B------:R-:W-:Y:S01]  /*3500*/  ISETP.GT.AND P0, PT, R0, RZ, P2 ;  /* 0x000000ff0000720c */ /* 0x000fe20001704270 */
[----:B------:R-:W-:Y:S02]  /*3510*/  BSSY B1, `(.L_x_96) ;  /* 0x0000005000017945 */ /* 0x000fe40003800000 */
[----:B------:R-:W-:-:S05]  /*3520*/  FFMA R13, R56, R155, R13 ;  /* 0x0000009b380d7223 */ /* 0x000fca000000000d */
[----:B------:R0:W-:Y:S05]  /*3530*/  @P3 STG.E desc[UR36][R4.64+0x100], R13 ;  /* 0x0001000d04003986 */ /* 0x0001ea000c101924 */
[----:B------:R-:W-:Y:S05]  /*3540*/  @!P0 BRA `(.L_x_97) ;  /* 0x0000000000048947 */ /* 0x000fea0003800000 */
[----:B------:R0:W5:Y:S02]  /*3550*/  LDG.E.LTC128B R25, desc[UR36][R6.64+0x104] ;  /* 0x0001042406197981 */ /* 0x000164000c1e1920 */
.L_x_97:
[----:B------:R-:W-:Y:S05]  /*3560*/  BSYNC B1 ;  /* 0x0000000000017941 */ /* 0x000fea0003800000 */
.L_x_96:
[----:B-----5:R-:W-:Y:S01]  /*3570*/  FMUL R12, R25, R156 ;  /* 0x0000009c190c7220 */ /* 0x020fe20000400000 */
[----:B------:R-:W-:Y:S01]  /*3580*/  ISETP.GT.AND P1, PT, R0, 0x8, P1 ;  /* 0x000000080000780c */ /* 0x000fe20000f24270 */
[----:B------:R-:W-:Y:S02]  /*3590*/  BSSY B1, `(.L_x_98) ;  /* 0x0000005000017945 */ /* 0x000fe40003800000 */
[----:B------:R-:W-:-:S05]  /*35a0*/  FFMA R57, R57, R155, R12 ;  /* 0x0000009b39397223 */ /* 0x000fca000000000c */
[----:B------:R0:W-:Y:S05]  /*35b0*/  @P0 STG.E desc[UR36][R4.64+0x104], R57 ;  /* 0x0001043904000986 */ /* 0x0001ea000c101924 */
[----:B------:R-:W-:Y:S05]  /*35c0*/  @!P1 BRA `(.L_x_99) ;  /* 0x0000000000049947 */ /* 0x000fea0003800000 */
[----:B------:R0:W5:Y:S02]  /*35d0*/  LDG.E.LTC128B R25, desc[UR36][R8.64+0x100] ;  /* 0x0001002408197981 */ /* 0x000164000c1e1920 */
.L_x_99:
[----:B------:R-:W-:Y:S05]  /*35e0*/  BSYNC B1 ;  /* 0x0000000000017941 */ /* 0x000fea0003800000 */
.L_x_98:
        /* <DEDUP_REMOVED lines=8> */
.L_x_101:
[----:B------:R-:W-:Y:S05]  /*3670*/  BSYNC B1 ;  /* 0x0000000000017941 */ /* 0x000fea0003800000 */
.L_x_100:
        /* <DEDUP_REMOVED lines=8> */
.L_x_103:
[----:B------:R-:W-:Y:S05]  /*3700*/  BSYNC B1 ;  /* 0x0000000000017941 */ /* 0x000fea0003800000 */
.L_x_102:
[----:B0----5:R-:W-:Y:S01]  /*3710*/  FMUL R13, R25, R156 ;  /* 0x0000009c190d7220 */ /* 0x021fe20000400000 */
[----:B------:R-:W-:Y:S01]  /*3720*/  ISETP.GT.AND P2, PT, R0, RZ, P1 ;  /* 0x000000ff0000720c */ /* 0x000fe20000f44270 */
[----:B------:R-:W-:Y:S02]  /*3730*/  BSSY B1, `(.L_x_104) ;  /* 0x0000005000017945 */ /* 0x000fe40003800000 */
[----:B------:R-:W-:-:S05]  /*3740*/  FFMA R13, R60, R155, R13 ;  /* 0x0000009b3c0d7223 */ /* 0x000fca000000000d */
[----:B------:R0:W-:Y:S05]  /*3750*/  @P3 STG.E desc[UR36][R4.64+0x120], R13 ;  /* 0x0001200d04003986 */ /* 0x0001ea000c101924 */
[----:B------:R-:W-:Y:S05]  /*3760*/  @!P2 BRA `(.L_x_105) ;  /* 0x000000000004a947 */ /* 0x000fea0003800000 */
[----:B------:R0:W5:Y:S02]  /*3770*/  LDG.E.LTC128B R25, desc[UR36][R6.64+0x124] ;  /* 0x0001242406197981 */ /* 0x000164000c1e1920 */
.L_x_105:
[----:B------:R-:W-:Y:S05]  /*3780*/  BSYNC B1 ;  /* 0x0000000000017941 */ /* 0x000fea0003800000 */
.L_x_104:
[----:B-----5:R-:W-:Y:S01]  /*3790*/  FMUL R12, R25, R156 ;  /* 0x0000009c190c7220 */ /* 0x020fe20000400000 */
[----:B------:R-:W-:Y:S01]  /*37a0*/  ISETP.GT.AND P0, PT, R0, 0x8, P0 ;  /* 0x000000080000780c */ /* 0x000fe20000704270 */
[----:B------:R-:W-:Y:S02]  /*37b0*/  BSSY B1, `(.L_x_106) ;  /* 0x0000005000017945 */ /* 0x000fe40003800000 */
[----:B------:R-:W-:-:S05]  /*37c0*/  FFMA R61, R61, R155, R12 ;  /* 0x0000009b3d3d7223 */ /* 0x000fca000000000c */
[----:B------:R0:W-:Y:S05]  /*37d0*/  @P2 STG.E desc[UR36][R4.64+0x124], R61 ;  /* 0x0001243d04002986 */ /* 0x0001ea000c101924 */
[----:B------:R-:W-:Y:S05]  /*37e0*/  @!P0 BRA `(.L_x_107) ;  /* 0x0000000000048947 */ /* 0x000fea0003800000 */
[----:B------:R0:W5:Y:S02]  /*37f0*/  LDG.E.LTC128B R25, desc[UR36][R8.64+0x120] ;  /* 0x0001202408197981 */ /* 0x000164000c1e1920 */
.L_x_107:
[----:B------:R-:W-:Y:S05]  /*3800*/  BSYNC B1 ;  /* 0x0000000000017941 */ /* 0x000fea0003800000 */
.L_x_106:
        /* <DEDUP_REMOVED lines=8> */
.L_x_109:
[----:B------:R-:W-:Y:S05]  /*3890*/  BSYNC B1 ;  /* 0x0000000000017941 */ /* 0x000fea0003800000 */
.L_x_108:
        /* <DEDUP_REMOVED lines=8> */
.L_x_111:
[----:B------:R-:W-:Y:S05]  /*3920*/  BSYNC B1 ;  /* 0x0000000000017941 */ /* 0x000fea0003800000 */
.L_x_110:
[----:B0----5:R-:W-:Y:S01]  /*3930*/  FMUL R13, R25, R156 ;  /* 0x0000009c190d7220 */ /* 0x021fe20000400000 */
[----:B------:R-:W-:Y:S01]  /*3940*/  ISETP.GT.AND P1, PT, R0, RZ, P0 ;  /* 0x000000ff0000720c */ /* 0x000fe20000724270 */
[----:B------:R-:W-:Y:S02]  /*3950*/  BSSY B1, `(.L_x_112) ;  /* 0x0000005000017945 */ /* 0x000fe40003800000 */
[----:B------:R-:W-:-:S05]  /*3960*/  FFMA R13, R64, R155, R13 ;  /* 0x0000009b400d7223 */ /* 0x000fca000000000d */
[----:B------:R0:W-:Y:S05]  /*3970*/  @P3 STG.E desc[UR36][R4.64+0x140], R13 ;  /* 0x0001400d04003986 */ /* 0x0001ea000c101924 */
[----:B------:R-:W-:Y:S05]  /*3980*/  @!P1 BRA `(.L_x_113) ;  /* 0x0000000000049947 */ /* 0x000fea0003800000 */
[----:B------:R0:W5:Y:S02]  /*3990*/  LDG.E.LTC128B R25, desc[UR36][R6.64+0x144] ;  /* 0x0001442406197981 */ /* 0x000164000c1e1920 */
.L_x_113:
[----:B------:R-:W-:Y:S05]  /*39a0*/  BSYNC B1 ;  /* 0x0000000000017941 */ /* 0x000fea0003800000 */
.L_x_112:
[----:B-----5:R-:W-:Y:S01]  /*39b0*/  FMUL R12, R25, R156 ;  /* 0x0000009c190c7220 */ /* 0x020fe20000400000 */
[----:B------:R-:W-:Y:S01]  /*39c0*/  ISETP.GT.AND P2, PT, R0, 0x8, P2 ;  /* 0x000000080000780c */ /* 0x000fe20001744270 */
[----:B------:R-:W-:Y:S02]  /*39d0*/  BSSY B1, `(.L_x_114) ;  /* 0x0000005000017945 */ /* 0x000fe40003800000 */
[----:B------:R-:W-:-:S05]  /*39e0*/  FFMA R65, R65, R155, R12 ;  /* 0x0000009b41417223 */ /* 0x000fca000000000c */
[----:B------:R0:W-:Y:S05]  /*39f0*/  @P1 STG.E desc[UR36][R4.64+0x144], R65 ;  /* 0x0001444104001986 */ /* 0x0001ea000c101924 */
[----:B------:R-:W-:Y:S05]  /*3a00*/  @!P2 BRA `(.L_x_115) ;  /* 0x000000000004a947 */ /* 0x000fea0003800000 */
[----:B------:R0:W5:Y:S02]  /*3a10*/  LDG.E.LTC128B R25, desc[UR36][R8.64+0x140] ;  /* 0x0001402408197981 */ /* 0x000164000c1e1920 */
.L_x_115:
[----:B------:R-:W-:Y:S05]  /*3a20*/  BSYNC B1 ;  /* 0x0000000000017941 */ /* 0x000fea0003800000 */
.L_x_114:
        /* <DEDUP_REMOVED lines=8> */
.L_x_117:
[----:B------:R-:W-:Y:S05]  /*3ab0*/  BSYNC B1 ;  /* 0x0000000000017941 */ /* 0x000fea0003800000 */
.L_x_116:
        /* <DEDUP_REMOVED lines=8> */
.L_x_119:
[----:B------:R-:W-:Y:S05]  /*3b40*/  BSYNC B1 ;  /* 0x0000000000017941 */ /* 0x000fea0003800000 */
.L_x_118:
[----:B0----5:R-:W-:Y:S01]  /*3b50*/  FMUL R13, R25, R156 ;  /* 0x0000009c190d7220 */ /* 0x021fe20000400000 */
[----:B------:R-:W-:Y:S01]  /*3b60*/  ISETP.GT.AND P0, PT, R0, RZ, P2 ;  /* 0x000000ff0000720c */ /* 0x000fe20001704270 */
[----:B------:R-:W-:Y:S02]  /*3b70*/  BSSY B1, `(.L_x_120) ;  /* 0x0000005000017945 */ /* 0x000fe40003800000 */
[----:B------:R-:W-:-:S05]  /*3b80*/  FFMA R13, R68, R155, R13 ;  /* 0x0000009b440d7223 */ /* 0x000fca000000000d */
[----:B------:R0:W-:Y:S05]  /*3b90*/  @P3 STG.E desc[UR36][R4.64+0x160], R13 ;  /* 0x0001600d04003986 */ /* 0x0001ea000c101924 */
[----:B------:R-:W-:Y:S05]  /*3ba0*/  @!P0 BRA `(.L_x_121) ;  /* 0x0000000000048947 */ /* 0x000fea0003800000 */
[----:B------:R0:W5:Y:S02]  /*3bb0*/  LDG.E.LTC128B R25, desc[UR36][R6.64+0x164] ;  /* 0x0001642406197981 */ /* 0x000164000c1e1920 */
.L_x_121:
[----:B------:R-:W-:Y:S05]  /*3bc0*/  BSYNC B1 ;  /* 0x0000000000017941 */ /* 0x000fea0003800000 */
.L_x_120:
[----:B-----5:R-:W-:Y:S01]  /*3bd0*/  FMUL R12, R25, R156 ;  /* 0x0000009c190c7220 */ /* 0x020fe20000400000 */
[----:B------:R-:W-:Y:S01]  /*3be0*/  ISETP.GT.AND P1, PT, R0, 0x8, P1 ;  /* 0x000000080000780c */ /* 0x000fe20000f24270 */
[----:B------:R-:W-:Y:S02]  /*3bf0*/  BSSY B1, `(.L_x_122) ;  /* 0x0000005000017945 */ /* 0x000fe40003800000 */
[----:B------:R-:W-:-:S05]  /*3c00*/  FFMA R69, R69, R155, R12 ;  /* 0x0000009b45457223 */ /* 0x000fca000000000c */
[----:B------:R0:W-:Y:S05]  /*3c10*/  @P0 STG.E desc[UR36][R4.64+0x164], R69 ;  /* 0x0001644504000986 */ /* 0x0001ea000c101924 */
[----:B------:R-:W-:Y:S05]  /*3c20*/  @!P1 BRA `(.L_x_123) ;  /* 0x0000000000049947 */ /* 0x000fea0003800000 */
[----:B------:R0:W5:Y:S02]  /*3c30*/  LDG.E.LTC128B R25, desc[UR36][R8.64+0x160] ;  /* 0x0001602408197981 */ /* 0x000164000c1e1920 */
.L_x_123:
[----:B------:R-:W-:Y:S05]  /*3c40*/  BSYNC B1 ;  /* 0x0000000000017941 */ /* 0x000fea0003800000 */
.L_x_122:
        /* <DEDUP_REMOVED lines=8> */
.L_x_125:
[----:B------:R-:W-:Y:S05]  /*3cd0*/  BSYNC B1 ;  /* 0x0000000000017941 */ /* 0x000fea0003800000 */
.L_x_124:
        /* <DEDUP_REMOVED lines=8> */
.L_x_127:
[----:B------:R-:W-:Y:S05]  /*3d60*/  BSYNC B1 ;  /* 0x0000000000017941 */ /* 0x000fea0003800000 */
.L_x_126:
[----:B0----5:R-:W-:Y:S01]  /*3d70*/  FMUL R13, R25, R156 ;  /* 0x0000009c190d7220 */ /* 0x021fe20000400000 */
[----:B------:R-:W-:Y:S01]  /*3d80*/  ISETP.GT.AND P2, PT, R0, RZ, P1 ;  /* 0x000000ff0000720c */ /* 0x000fe20000f44270 */
[----:B------:R-:W-:Y:S02]  /*3d90*/  BSSY B1, `(.L_x_128) ;  /* 0x0000005000017945 */ /* 0x000fe40003800000 */
[----:B------:R-:W-:-:S05]  /*3da0*/  FFMA R13, R72, R155, R13 ;  /* 0x0000009b480d7223 */ /* 0x000fca000000000d */
[----:B------:R0:W-:Y:S05]  /*3db0*/  @P3 STG.E desc[UR36][R4.64+0x180], R13 ;  /* 0x0001800d04003986 */ /* 0x0001ea000c101924 */
[----:B------:R-:W-:Y:S05]  /*3dc0*/  @!P2 BRA `(.L_x_129) ;  /* 0x000000000004a947 */ /* 0x000fea0003800000 */
[----:B------:R0:W5:Y:S02]  /*3dd0*/  LDG.E.LTC128B R25, desc[UR36][R6.64+0x184] ;  /* 0x0001842406197981 */ /* 0x000164000c1e1920 */
.L_x_129:
[----:B------:R-:W-:Y:S05]  /*3de0*/  BSYNC B1 ;  /* 0x0000000000017941 */ /* 0x000fea0003800000 */
.L_x_128:
[----:B-----5:R-:W-:Y:S01]  /*3df0*/  FMUL R12, R25, R156 ;  /* 0x0000009c190c7220 */ /* 0x020fe20000400000 */
[----:B------:R-:W-:Y:S01]  /*3e00*/  ISETP.GT.AND P0, PT, R0, 0x8, P0 ;  /* 0x000000080000780c */ /* 0x000fe20000704270 */
[----:B------:R-:W-:Y:S02]  /*3e10*/  BSSY B1, `(.L_x_130) ;  /* 0x0000005000017945 */ /* 0x000fe40003800000 */
[----:B------:R-:W-:-:S05]  /*3e20*/  FFMA R73, R73, R155, R12 ;  /* 0x0000009b49497223 */ /* 0x000fca000000000c */
[----:B------:R0:W-:Y:S05]  /*3e30*/  @P2 STG.E desc[UR36][R4.64+0x184], R73 ;  /* 0x0001844904002986 */ /* 0x0001ea000c101924 */
[----:B------:R-:W-:Y:S05]  /*3e40*/  @!P0 BRA `(.L_x_131) ;  /* 0x0000000000048947 */ /* 0x000fea0003800000 */
[----:B------:R0:W5:Y:S02]  /*3e50*/  LDG.E.LTC128B R25, desc[UR36][R8.64+0x180] ;  /* 0x0001802408197981 */ /* 0x000164000c1e1920 */
.L_x_131:
[----:B------:R-:W-:Y:S05]  /*3e60*/  BSYNC B1 ;  /* 0x0000000000017941 */ /* 0x000fea0003800000 */
.L_x_130:
        /* <DEDUP_REMOVED lines=8> */
.L_x_133:
[----:B------:R-:W-:Y:S05]  /*3ef0*/  BSYNC B1 ;  /* 0x0000000000017941 */ /* 0x000fea0003800000 */
.L_x_132:
        /* <DEDUP_REMOVED lines=8> */
.L_x_135:
[----:B------:R-:W-:Y:S05]  /*3f80*/  BSYNC B1 ;  /* 0x0000000000017941 */ /* 0x000fea0003800000 */
.L_x_134:
[----:B0----5:R-:W-:Y:S01]  /*3f90*/  FMUL R13, R25, R156 ;  /* 0x0000009c190d7220 */ /* 0x021fe20000400000 */
[----:B------:R-:W-:Y:S01]  /*3fa0*/  ISETP.GT.AND P1, PT, R0, RZ, P0 ;  /* 0x000000ff0000720c */ /* 0x000fe20000724270 */
[----:B------:R-:W-:Y:S02]  /*3fb0*/  BSSY B1, `(.L_x_136) ;  /* 0x0000005000017945 */ /* 0x000fe40003800000 */
[----:B------:R-:W-:-:S05]  /*3fc0*/  FFMA R13, R76, R155, R13 ;  /* 0x0000009b4c0d7223 */ /* 0x000fca000000000d */
[----:B------:R0:W-:Y:S05]  /*3fd0*/  @P3 STG.E desc[UR36][R4.64+0x1a0], R13 ;  /* 0x0001a00d04003986 */ /* 0x0001ea000c101924 */
[----:B------:R-:W-:Y:S05]  /*3fe0*/  @!P1 BRA `(.L_x_137) ;  /* 0x0000000000049947 */ /* 0x000fea0003800000 */
[----:B------:R0:W5:Y:S02]  /*3ff0*/  LDG.E.LTC128B R25, desc[UR36][R6.64+0x1a4] ;  /* 0x0001a42406197981 */ /* 0x000164000c1e1920 */
.L_x_137:
[----:B------:R-:W-:Y:S05]  /*4000*/  BSYNC B1 ;  /* 0x0000000000017941 */ /* 0x000fea0003800000 */
.L_x_136:
[----:B-----5:R-:W-:Y:S01]  /*4010*/  FMUL R12, R25, R156 ;  /* 0x0000009c190c7220 */ /* 0x020fe20000400000 */
[----:B------:R-:W-:Y:S01]  /*4020*/  ISETP.GT.AND P2, PT, R0, 0x8, P2 ;  /* 0x000000080000780c */ /* 0x000fe20001744270 */
[----:B------:R-:W-:Y:S02]  /*4030*/  BSSY B1, `(.L_x_138) ;  /* 0x0000005000017945 */ /* 0x000fe40003800000 */
[----:B------:R-:W-:-:S05]  /*4040*/  FFMA R77, R77, R155, R12 ;  /* 0x0000009b4d4d7223 */ /* 0x000fca000000000c */
[----:B------:R0:W-:Y:S05]  /*4050*/  @P1 STG.E desc[UR36][R4.64+0x1a4], R77 ;  /* 0x0001a44d04001986 */ /* 0x0001ea000c101924 */
[----:B------:R-:W-:Y:S05]  /*4060*/  @!P2 BRA `(.L_x_139) ;  /* 0x000000000004a947 */ /* 0x000fea0003800000 */
[----:B------:R0:W5:Y:S02]  /*4070*/  LDG.E.LTC128B R25, desc[UR36][R8.64+0x1a0] ;  /* 0x0001a02408197981 */ /* 0x000164000c1e1920 */
.L_x_139:
[----:B------:R-:W-:Y:S05]  /*4080*/  BSYNC B1 ;  /* 0x0000000000017941 */ /* 0x000fea0003800000 */
.L_x_138:
        /* <DEDUP_REMOVED lines=8> */
.L_x_141:
[----:B------:R-:W-:Y:S05]  /*4110*/  BSYNC B1 ;  /* 0x0000000000017941 */ /* 0x000fea0003800000 */
.L_x_140:
        /* <DEDUP_REMOVED lines=8> */
.L_x_143:
[----:B------:R-:W-:Y:S05]  /*41a0*/  BSYNC B1 ;  /* 0x0000000000017941 */ /* 0x000fea0003800000 */
.L_x_142:
[----:B0----5:R-:W-:Y:S01]  /*41b0*/  FMUL R13, R25, R156 ;  /* 0x0000009c190d7220 */ /* 0x021fe20000400000 */
[----:B------:R-:W-:Y:S01]  /*41c0*/  ISETP.GT.AND P0, PT, R0, RZ, P2 ;  /* 0x000000ff0000720c */ /* 0x000fe20001704270 */
[----:B------:R-:W-:Y:S02]  /*41d0*/  BSSY B1, `(.L_x_144) ;  /* 0x0000005000017945 */ /* 0x000fe40003800000 */
[----:B------:R-:W-:-:S05]  /*41e0*/  FFMA R13, R80, R155, R13 ;  /* 0x0000009b500d7223 */ /* 0x000fca000000000d */
[----:B------:R0:W-:Y:S05]  /*41f0*/  @P3 STG.E desc[UR36][R4.64+0x1c0], R13 ;  /* 0x0001c00d04003986 */ /* 0x0001ea000c101924 */
[----:B------:R-:W-:Y:S05]  /*4200*/  @!P0 BRA `(.L_x_145) ;  /* 0x0000000000048947 */ /* 0x000fea0003800000 */
[----:B------:R0:W5:Y:S02]  /*4210*/  LDG.E.LTC128B R25, desc[UR36][R6.64+0x1c4] ;  /* 0x0001c42406197981 */ /* 0x000164000c1e1920 */
.L_x_145:
[----:B------:R-:W-:Y:S05]  /*4220*/  BSYNC B1 ;  /* 0x0000000000017941 */ /* 0x000fea0003800000 */
.L_x_144:
[----:B-----5:R-:W-:Y:S01]  /*4230*/  FMUL R12, R25, R156 ;  /* 0x0000009c190c7220 */ /* 0x020fe20000400000 */
[----:B------:R-:W-:Y:S01]  /*4240*/  ISETP.GT.AND P1, PT, R0, 0x8, P1 ;  /* 0x000000080000780c */ /* 0x000fe20000f24270 */
[----:B------:R-:W-:Y:S02]  /*4250*/  BSSY B1, `(.L_x_146) ;  /* 0x0000005000017945 */ /* 0x000fe40003800000 */
[----:B------:R-:W-:-:S05]  /*4260*/  FFMA R81, R81, R155, R12 ;  /* 0x0000009b51517223 */ /* 0x000fca000000000c */
[----:B------:R0:W-:Y:S05]  /*4270*/  @P0 STG.E desc[UR36][R4.64+0x1c4], R81 ;  /* 0x0001c45104000986 */ /* 0x0001ea000c101924 */
[----:B------:R-:W-:Y:S05]  /*4280*/  @!P1 BRA `(.L_x_147) ;  /* 0x0000000000049947 */ /* 0x000fea0003800000 */
[----:B------:R0:W5:Y:S02]  /*4290*/  LDG.E.LTC128B R25, desc[UR36][R8.64+0x1c0] ;  /* 0x0001c02408197981 */ /* 0x000164000c1e1920 */
.L_x_147:
[----:B------:R-:W-:Y:S05]  /*42a0*/  BSYNC B1 ;  /* 0x0000000000017941 */ /* 0x000fea0003800000 */
.L_x_146:
        /* <DEDUP_REMOVED lines=8> */
.L_x_149:
[----:B------:R-:W-:Y:S05]  /*4330*/  BSYNC B1 ;  /* 0x0000000000017941 */ /* 0x000fea0003800000 */
.L_x_148:
        /* <DEDUP_REMOVED lines=8> */
.L_x_151:
[----:B------:R-:W-:Y:S05]  /*43c0*/  BSYNC B1 ;  /* 0x0000000000017941 */ /* 0x000fea0003800000 */
.L_x_150:
[----:B0----5:R-:W-:Y:S01]  /*43d0*/  FMUL R13, R25, R156 ;  /* 0x0000009c190d7220 */ /* 0x021fe20000400000 */
[----:B------:R-:W-:Y:S01]  /*43e0*/  ISETP.GT.AND P2, PT, R0, RZ, P1 ;  /* 0x000000ff0000720c */ /* 0x000fe20000f44270 */
[----:B------:R-:W-:Y:S02]  /*43f0*/  BSSY B1, `(.L_x_152) ;  /* 0x0000005000017945 */ /* 0x000fe40003800000 */
[----:B------:R-:W-:-:S05]  /*4400*/  FFMA R13, R84, R155, R13 ;  /* 0x0000009b540d7223 */ /* 0x000fca000000000d */
[----:B------:R0:W-:Y:S05]  /*4410*/  @P3 STG.E desc[UR36][R4.64+0x1e0], R13 ;  /* 0x0001e00d04003986 */ /* 0x0001ea000c101924 */
[----:B------:R-:W-:Y:S05]  /*4420*/  @!P2 BRA `(.L_x_153) ;  /* 0x000000000004a947 */ /* 0x000fea0003800000 */
[----:B------:R0:W5:Y:S02]  /*4430*/  LDG.E.LTC128B R25, desc[UR36][R6.64+0x1e4] ;  /* 0x0001e42406197981 */ /* 0x000164000c1e1920 */
.L_x_153:
[----:B------:R-:W-:Y:S05]  /*4440*/  BSYNC B1 ;  /* 0x0000000000017941 */ /* 0x000fea0003800000 */
.L_x_152:
[----:B-----5:R-:W-:Y:S01]  /*4450*/  FMUL R12, R25, R156 ;  /* 0x0000009c190c7220 */ /* 0x020fe20000400000 */
[----:B------:R-:W-:Y:S01]  /*4460*/  ISETP.GT.AND P0, PT, R0, 0x8, P0 ;  /* 0x000000080000780c */ /* 0x000fe20000704270 */
[----:B------:R-:W-:Y:S02]  /*4470*/  BSSY B1, `(.L_x_154) ;  /* 0x0000005000017945 */ /* 0x000fe40003800000 */
[----:B------:R-:W-:-:S05]  /*4480*/  FFMA R85, R85, R155, R12 ;  /* 0x0000009b55557223 */ /* 0x000fca000000000c */
[----:B------:R0:W-:Y:S05]  /*4490*/  @P2 STG.E desc[UR36][R4.64+0x1e4], R85 ;  /* 0x0001e45504002986 */ /* 0x0001ea000c101924 */
[----:B------:R-:W-:Y:S05]  /*44a0*/  @!P0 BRA `(.L_x_155) ;  /* 0x0000000000048947 */ /* 0x000fea0003800000 */
[----:B------:R0:W5:Y:S02]  /*44b0*/  LDG.E.LTC128B R25, desc[UR36][R8.64+0x1e0] ;  /* 0x0001e02408197981 */ /* 0x000164000c1e1920 */
.L_x_155:
[----:B------:R-:W-:Y:S05]  /*44c0*/  BSYNC B1 ;  /* 0x0000000000017941 */ /* 0x000fea0003800000 */
.L_x_154:
        /* <DEDUP_REMOVED lines=8> */
.L_x_157:
[----:B------:R-:W-:Y:S05]  /*4550*/  BSYNC B1 ;  /* 0x0000000000017941 */ /* 0x000fea0003800000 */
.L_x_156:
        /* <DEDUP_REMOVED lines=8> */
.L_x_159:
[----:B------:R-:W-:Y:S05]  /*45e0*/  BSYNC B1 ;  /* 0x0000000000017941 */ /* 0x000fea0003800000 */
.L_x_158:
[----:B0----5:R-:W-:Y:S01]  /*45f0*/  FMUL R13, R25, R156 ;  /* 0x0000009c190d7220 */ /* 0x021fe20000400000 */
[----:B------:R-:W-:Y:S01]  /*4600*/  ISETP.GT.AND P1, PT, R0, RZ, P0 ;  /* 0x000000ff0000720c */ /* 0x000fe20000724270 */
[----:B------:R-:W-:Y:S02]  /*4610*/  BSSY B1, `(.L_x_160) ;  /* 0x0000005000017945 */ /* 0x000fe40003800000 */
[----:B------:R-:W-:-:S05]  /*4620*/  FFMA R13, R88, R155, R13 ;  /* 0x0000009b580d7223 */ /* 0x000fca000000000d */
[----:B------:R0:W-:Y:S05]  /*4630*/  @P3 STG.E desc[UR36][R4.64+0x200], R13 ;  /* 0x0002000d04003986 */ /* 0x0001ea000c101924 */
[----:B------:R-:W-:Y:S05]  /*4640*/  @!P1 BRA `(.L_x_161) ;  /* 0x0000000000049947 */ /* 0x000fea0003800000 */
[----:B------:R0:W5:Y:S02]  /*4650*/  LDG.E.LTC128B R25, desc[UR36][R6.64+0x204] ;  /* 0x0002042406197981 */ /* 0x000164000c1e1920 */
.L_x_161:
[----:B------:R-:W-:Y:S05]  /*4660*/  BSYNC B1 ;  /* 0x0000000000017941 */ /* 0x000fea0003800000 */
.L_x_160:
[----:B-----5:R-:W-:Y:S01]  /*4670*/  FMUL R12, R25, R156 ;  /* 0x0000009c190c7220 */ /* 0x020fe20000400000 */
[----:B------:R-:W-:Y:S01]  /*4680*/  ISETP.GT.AND P2, PT, R0, 0x8, P2 ;  /* 0x000000080000780c */ /* 0x000fe20001744270 */
[----:B------:R-:W-:Y:S02]  /*4690*/  BSSY B1, `(.L_x_162) ;  /* 0x0000005000017945 */ /* 0x000fe40003800000 */
[----:B------:R-:W-:-:S05]  /*46a0*/  FFMA R89, R89, R155, R12 ;  /* 0x0000009b59597223 */ /* 0x000fca000000000c */
[----:B------:R0:W-:Y:S05]  /*46b0*/  @P1 STG.E desc[UR36][R4.64+0x204], R89 ;  /* 0x0002045904001986 */ /* 0x0001ea000c101924 */
[----:B------:R-:W-:Y:S05]  /*46c0*/  @!P2 BRA `(.L_x_163) ;  /* 0x000000000004a947 */ /* 0x000fea0003800000 */
[----:B------:R0:W5:Y:S02]  /*46d0*/  LDG.E.LTC128B R25, desc[UR36][R8.64+0x200] ;  /* 0x0002002408197981 */ /* 0x000164000c1e1920 */
.L_x_163:
[----:B------:R-:W-:Y:S05]  /*46e0*/  BSYNC B1 ;  /* 0x0000000000017941 */ /* 0x000fea0003800000 */
.L_x_162:
        /* <DEDUP_REMOVED lines=8> */
.L_x_165:
[----:B------:R-:W-:Y:S05]  /*4770*/  BSYNC B1 ;  /* 0x0000000000017941 */ /* 0x000fea0003800000 */
.L_x_164:
        /* <DEDUP_REMOVED lines=8> */
.L_x_167:
[----:B------:R-:W-:Y:S05]  /*4800*/  BSYNC B1 ;  /* 0x0000000000017941 */ /* 0x000fea0003800000 */
.L_x_166:
[----:B0----5:R-:W-:Y:S01]  /*4810*/  FMUL R13, R25, R156 ;  /* 0x0000009c190d7220 */ /* 0x021fe20000400000 */
[----:B------:R-:W-:Y:S01]  /*4820*/  ISETP.GT.AND P0, PT, R0, RZ, P2 ;  /* 0x000000ff0000720c */ /* 0x000fe20001704270 */
[----:B------:R-:W-:Y:S02]  /*4830*/  BSSY B1, `(.L_x_168) ;  /* 0x0000005000017945 */ /* 0x000fe40003800000 */
[----:B------:R-:W-:-:S05]  /*4840*/  FFMA R13, R92, R155, R13 ;  /* 0x0000009b5c0d7223 */ /* 0x000fca000000000d */
[----:B------:R0:W-:Y:S05]  /*4850*/  @P3 STG.E desc[UR36][R4.64+0x220], R13 ;  /* 0x0002200d04003986 */ /* 0x0001ea000c101924 */
[----:B------:R-:W-:Y:S05]  /*4860*/  @!P0 BRA `(.L_x_169) ;  /* 0x0000000000048947 */ /* 0x000fea0003800000 */
[----:B------:R0:W5:Y:S02]  /*4870*/  LDG.E.LTC128B R25, desc[UR36][R6.64+0x224] ;  /* 0x0002242406197981 */ /* 0x000164000c1e1920 */
.L_x_169:
[----:B------:R-:W-:Y:S05]  /*4880*/  BSYNC B1 ;  /* 0x0000000000017941 */ /* 0x000fea0003800000 */
.L_x_168:
[----:B-----5:R-:W-:Y:S01]  /*4890*/  FMUL R12, R25, R156 ;  /* 0x0000009c190c7220 */ /* 0x020fe20000400000 */
[----:B------:R-:W-:Y:S01]  /*48a0*/  ISETP.GT.AND P1, PT, R0, 0x8, P1 ;  /* 0x000000080000780c */ /* 0x000fe20000f24270 */
[----:B------:R-:W-:Y:S02]  /*48b0*/  BSSY B1, `(.L_x_170) ;  /* 0x0000005000017945 */ /* 0x000fe40003800000 */
[----:B------:R-:W-:-:S05]  /*48c0*/  FFMA R93, R93, R155, R12 ;  /* 0x0000009b5d5d7223 */ /* 0x000fca000000000c */
[----:B------:R0:W-:Y:S05]  /*48d0*/  @P0 STG.E desc[UR36][R4.64+0x224], R93 ;  /* 0x0002245d04000986 */ /* 0x0001ea000c101924 */
[----:B------:R-:W-:Y:S05]  /*48e0*/  @!P1 BRA `(.L_x_171) ;  /* 0x0000000000049947 */ /* 0x000fea0003800000 */
[----:B------:R0:W5:Y:S02]  /*48f0*/  LDG.E.LTC128B R25, desc[UR36][R8.64+0x220] ;  /* 0x0002202408197981 */ /* 0x000164000c1e1920 */
.L_x_171:
[----:B------:R-:W-:Y:S05]  /*4900*/  BSYNC B1 ;  /* 0x0000000000017941 */ /* 0x000fea0003800000 */
.L_x_170:
        /* <DEDUP_REMOVED lines=8> */
.L_x_173:
[----:B------:R-:W-:Y:S05]  /*4990*/  BSYNC B1 ;  /* 0x0000000000017941 */ /* 0x000fea0003800000 */
.L_x_172:
        /* <DEDUP_REMOVED lines=8> */
.L_x_175:
[----:B------:R-:W-:Y:S05]  /*4a20*/  BSYNC B1 ;  /* 0x0000000000017941 */ /* 0x000fea0003800000 */
.L_x_174:
[----:B0----5:R-:W-:Y:S01]  /*4a30*/  FMUL R13, R25, R156 ;  /* 0x0000009c190d7220 */ /* 0x021fe20000400000 */
[----:B------:R-:W-:Y:S01]  /*4a40*/  ISETP.GT.AND P2, PT, R0, RZ, P1 ;  /* 0x000000ff0000720c */ /* 0x000fe20000f44270 */
[----:B------:R-:W-:Y:S02]  /*4a50*/  BSSY B1, `(.L_x_176) ;  /* 0x0000005000017945 */ /* 0x000fe40003800000 */
[----:B------:R-:W-:-:S05]  /*4a60*/  FFMA R13, R96, R155, R13 ;  /* 0x0000009b600d7223 */ /* 0x000fca000000000d */
[----:B------:R0:W-:Y:S05]  /*4a70*/  @P3 STG.E desc[UR36][R4.64+0x240], R13 ;  /* 0x0002400d04003986 */ /* 0x0001ea000c101924 */
[----:B------:R-:W-:Y:S05]  /*4a80*/  @!P2 BRA `(.L_x_177) ;  /* 0x000000000004a947 */ /* 0x000fea0003800000 */
[----:B------:R0:W5:Y:S02]  /*4a90*/  LDG.E.LTC128B R25, desc[UR36][R6.64+0x244] ;  /* 0x0002442406197981 */ /* 0x000164000c1e1920 */
.L_x_177:
[----:B------:R-:W-:Y:S05]  /*4aa0*/  BSYNC B1 ;  /* 0x0000000000017941 */ /* 0x000fea0003800000 */
.L_x_176:
[----:B-----5:R-:W-:Y:S01]  /*4ab0*/  FMUL R12, R25, R156 ;  /* 0x0000009c190c7220 */ /* 0x020fe20000400000 */
[----:B------:R-:W-:Y:S01]  /*4ac0*/  ISETP.GT.AND P0, PT, R0, 0x8, P0 ;  /* 0x000000080000780c */ /* 0x000fe20000704270 */
[----:B------:R-:W-:Y:S02]  /*4ad0*/  BSSY B1, `(.L_x_178) ;  /* 0x0000005000017945 */ /* 0x000fe40003800000 */
[----:B------:R-:W-:-:S05]  /*4ae0*/  FFMA R97, R97, R155, R12 ;  /* 0x0000009b61617223 */ /* 0x000fca000000000c */
[----:B------:R0:W-:Y:S05]  /*4af0*/  @P2 STG.E desc[UR36][R4.64+0x244], R97 ;  /* 0x0002446104002986 */ /* 0x0001ea000c101924 */
[----:B------:R-:W-:Y:S05]  /*4b00*/  @!P0 BRA `(.L_x_179) ;  /* 0x0000000000048947 */ /* 0x000fea0003800000 */
[----:B------:R0:W5:Y:S02]  /*4b10*/  LDG.E.LTC128B R25, desc[UR36][R8.64+0x240] ;  /* 0x0002402408197981 */ /* 0x000164000c1e1920 */
.L_x_179:
[----:B------:R-:W-:Y:S05]  /*4b20*/  BSYNC B1 ;  /* 0x0000000000017941 */ /* 0x000fea0003800000 */
.L_x_178:
        /* <DEDUP_REMOVED lines=8> */
.L_x_181:
[----:B------:R-:W-:Y:S05]  /*4bb0*/  BSYNC B1 ;  /* 0x0000000000017941 */ /* 0x000fea0003800000 */
.L_x_180:
        /* <DEDUP_REMOVED lines=8> */
.L_x_183:
[----:B------:R-:W-:Y:S05]  /*4c40*/  BSYNC B1 ;  /* 0x0000000000017941 */ /* 0x000fea0003800000 */
.L_x_182:
[----:B0----5:R-:W-:Y:S01]  /*4c50*/  FMUL R13, R25, R156 ;  /* 0x0000009c190d7220 */ /* 0x021fe20000400000 */
[----:B------:R-:W-:Y:S01]  /*4c60*/  ISETP.GT.AND P1, PT, R0, RZ, P0 ;  /* 0x000000ff0000720c */ /* 0x000fe20000724270 */
[----:B------:R-:W-:Y:S02]  /*4c70*/  BSSY B1, `(.L_x_184) ;  /* 0x0000005000017945 */ /* 0x000fe40003800000 */
[----:B------:R-:W-:-:S05]  /*4c80*/  FFMA R13, R100, R155, R13 ;  /* 0x0000009b640d7223 */ /* 0x000fca000000000d */
[----:B------:R0:W-:Y:S05]  /*4c90*/  @P3 STG.E desc[UR36][R4.64+0x260], R13 ;  /* 0x0002600d04003986 */ /* 0x0001ea000c101924 */
[----:B------:R-:W-:Y:S05]  /*4ca0*/  @!P1 BRA `(.L_x_185) ;  /* 0x0000000000049947 */ /* 0x000fea0003800000 */
[----:B------:R0:W5:Y:S02]  /*4cb0*/  LDG.E.LTC128B R25, desc[UR36][R6.64+0x264] ;  /* 0x0002642406197981 */ /* 0x000164000c1e1920 */
.L_x_185:
[----:B------:R-:W-:Y:S05]  /*4cc0*/  BSYNC B1 ;  /* 0x0000000000017941 */ /* 0x000fea0003800000 */
.L_x_184:
[----:B-----5:R-:W-:Y:S01]  /*4cd0*/  FMUL R12, R25, R156 ;  /* 0x0000009c190c7220 */ /* 0x020fe20000400000 */
[----:B------:R-:W-:Y:S01]  /*4ce0*/  ISETP.GT.AND P2, PT, R0, 0x8, P2 ;  /* 0x000000080000780c */ /* 0x000fe20001744270 */
[----:B------:R-:W-:Y:S02]  /*4cf0*/  BSSY B1, `(.L_x_186) ;  /* 0x0000005000017945 */ /* 0x000fe40003800000 */
[----:B------:R-:W-:-:S05]  /*4d00*/  FFMA R101, R101, R155, R12 ;  /* 0x0000009b65657223 */ /* 0x000fca000000000c */
[----:B------:R0:W-:Y:S05]  /*4d10*/  @P1 STG.E desc[UR36][R4.64+0x264], R101 ;  /* 0x0002646504001986 */ /* 0x0001ea000c101924 */
[----:B------:R-:W-:Y:S05]  /*4d20*/  @!P2 BRA `(.L_x_187) ;  /* 0x000000000004a947 */ /* 0x000fea0003800000 */
[----:B------:R0:W5:Y:S02]  /*4d30*/  LDG.E.LTC128B R25, desc[UR36][R8.64+0x260] ;  /* 0x0002602408197981 */ /* 0x000164000c1e1920 */
.L_x_187:
[----:B------:R-:W-:Y:S05]  /*4d40*/  BSYNC B1 ;  /* 0x0000000000017941 */ /* 0x000fea0003800000 */
.L_x_186:
        /* <DEDUP_REMOVED lines=8> */
.L_x_189:
[----:B------:R-:W-:Y:S05]  /*4dd0*/  BSYNC B1 ;  /* 0x0000000000017941 */ /* 0x000fea0003800000 */
.L_x_188:
        /* <DEDUP_REMOVED lines=8> */
.L_x_191:
[----:B------:R-:W-:Y:S05]  /*4e60*/  BSYNC B1 ;  /* 0x0000000000017941 */ /* 0x000fea0003800000 */
.L_x_190:
[----:B0----5:R-:W-:Y:S01]  /*4e70*/  FMUL R13, R25, R156 ;  /* 0x0000009c190d7220 */ /* 0x021fe20000400000 */
[----:B------:R-:W-:Y:S01]  /*4e80*/  ISETP.GT.AND P0, PT, R0, RZ, P2 ;  /* 0x000000ff0000720c */ /* 0x000fe20001704270 */
[----:B------:R-:W-:Y:S02]  /*4e90*/  BSSY B1, `(.L_x_192) ;  /* 0x0000005000017945 */ /* 0x000fe40003800000 */
[----:B------:R-:W-:-:S05]  /*4ea0*/  FFMA R13, R104, R155, R13 ;  /* 0x0000009b680d7223 */ /* 0x000fca000000000d */
[----:B------:R0:W-:Y:S05]  /*4eb0*/  @P3 STG.E desc[UR36][R4.64+0x280], R13 ;  /* 0x0002800d04003986 */ /* 0x0001ea000c101924 */
[----:B------:R-:W-:Y:S05]  /*4ec0*/  @!P0 BRA `(.L_x_193) ;  /* 0x0000000000048947 */ /* 0x000fea0003800000 */
[----:B------:R0:W5:Y:S02]  /*4ed0*/  LDG.E.LTC128B R25, desc[UR36][R6.64+0x284] ;  /* 0x0002842406197981 */ /* 0x000164000c1e1920 */
.L_x_193:
[----:B------:R-:W-:Y:S05]  /*4ee0*/  BSYNC B1 ;  /* 0x0000000000017941 */ /* 0x000fea0003800000 */
.L_x_192:
[----:B-----5:R-:W-:Y:S01]  /*4ef0*/  FMUL R12, R25, R156 ;  /* 0x0000009c190c7220 */ /* 0x020fe20000400000 */
[----:B------:R-:W-:Y:S01]  /*4f00*/  ISETP.GT.AND P1, PT, R0, 0x8, P1 ;  /* 0x000000080000780c */ /* 0x000fe20000f24270 */
[----:B------:R-:W-:Y:S02]  /*4f10*/  BSSY B1, `(.L_x_194) ;  /* 0x0000005000017945 */ /* 0x000fe40003800000 */
[----:B------:R-:W-:-:S05]  /*4f20*/  FFMA R105, R105, R155, R12 ;  /* 0x0000009b69697223 */ /* 0x000fca000000000c */
[----:B------:R0:W-:Y:S05]  /*4f30*/  @P0 STG.E desc[UR36][R4.64+0x284], R105 ;  /* 0x0002846904000986 */ /* 0x0001ea000c101924 */
[----:B------:R-:W-:Y:S05]  /*4f40*/  @!P1 BRA `(.L_x_195) ;  /* 0x0000000000049947 */ /* 0x000fea0003800000 */
[----:B------:R0:W5:Y:S02]  /*4f50*/  LDG.E.LTC128B R25, desc[UR36][R8.64+0x280] ;  /* 0x0002802408197981 */ /* 0x000164000c1e1920 */
.L_x_195:
[----:B------:R-:W-:Y:S05]  /*4f60*/  BSYNC B1 ;  /* 0x0000000000017941 */ /* 0x000fea0003800000 */
.L_x_194:
        /* <DEDUP_REMOVED lines=8> */
.L_x_197:
[----:B------:R-:W-:Y:S05]  /*4ff0*/  BSYNC B1 ;  /* 0x0000000000017941 */ /* 0x000fea0003800000 */
.L_x_196:
        /* <DEDUP_REMOVED lines=8> */
.L_x_199:
[----:B------:R-:W-:Y:S05]  /*5080*/  BSYNC B1 ;  /* 0x0000000000017941 */ /* 0x000fea0003800000 */
.L_x_198:
[----:B0----5:R-:W-:Y:S01]  /*5090*/  FMUL R13, R25, R156 ;  /* 0x0000009c190d7220 */ /* 0x021fe20000400000 */
[----:B------:R-:W-:Y:S01]  /*50a0*/  ISETP.GT.AND P2, PT, R0, RZ, P1 ;  /* 0x000000ff0000720c */ /* 0x000fe20000f44270 */
[----:B------:R-:W-:Y:S02]  /*50b0*/  BSSY B1, `(.L_x_200) ;  /* 0x0000005000017945 */ /* 0x000fe40003800000 */
[----:B------:R-:W-:-:S05]  /*50c0*/  FFMA R13, R108, R155, R13 ;  /* 0x0000009b6c0d7223 */ /* 0x000fca000000000d */
[----:B------:R0:W-:Y:S05]  /*50d0*/  @P3 STG.E desc[UR36][R4.64+0x2a0], R13 ;  /* 0x0002a00d04003986 */ /* 0x0001ea000c101924 */
[----:B------:R-:W-:Y:S05]  /*50e0*/  @!P2 BRA `(.L_x_201) ;  /* 0x000000000004a947 */ /* 0x000fea0003800000 */
[----:B------:R0:W5:Y:S02]  /*50f0*/  LDG.E.LTC128B R25, desc[UR36][R6.64+0x2a4] ;  /* 0x0002a42406197981 */ /* 0x000164000c1e1920 */
.L_x_201:
[----:B------:R-:W-:Y:S05]  /*5100*/  BSYNC B1 ;  /* 0x0000000000017941 */ /* 0x000fea0003800000 */
.L_x_200:
[----:B-----5:R-:W-:Y:S01]  /*5110*/  FMUL R12, R25, R156 ;  /* 0x0000009c190c7220 */ /* 0x020fe20000400000 */
[----:B------:R-:W-:Y:S01]  /*5120*/  ISETP.GT.AND P0, PT, R0, 0x8, P0 ;  /* 0x000000080000780c */ /* 0x000fe20000704270 */
[----:B------:R-:W-:Y:S02]  /*5130*/  BSSY B1, `(.L_x_202) ;  /* 0x0000005000017945 */ /* 0x000fe40003800000 */
[----:B------:R-:W-:-:S05]  /*5140*/  FFMA R109, R109, R155, R12 ;  /* 0x0000009b6d6d7223 */ /* 0x000fca000000000c */
[----:B------:R0:W-:Y:S05]  /*5150*/  @P2 STG.E desc[UR36][R4.64+0x2a4], R109 ;  /* 0x0002a46d04002986 */ /* 0x0001ea000c101924 */
[----:B------:R-:W-:Y:S05]  /*5160*/  @!P0 BRA `(.L_x_203) ;  /* 0x0000000000048947 */ /* 0x000fea0003800000 */
[----:B------:R0:W5:Y:S02]  /*5170*/  LDG.E.LTC128B R25, desc[UR36][R8.64+0x2a0] ;  /* 0x0002a02408197981 */ /* 0x000164000c1e1920 */
.L_x_203:
[----:B------:R-:W-:Y:S05]  /*5180*/  BSYNC B1 ;  /* 0x0000000000017941 */ /* 0x000fea0003800000 */
.L_x_202:
        /* <DEDUP_REMOVED lines=8> */
.L_x_205:
[----:B------:R-:W-:Y:S05]  /*5210*/  BSYNC B1 ;  /* 0x0000000000017941 */ /* 0x000fea0003800000 */
.L_x_204:
        /* <DEDUP_REMOVED lines=8> */
.L_x_207:
[----:B------:R-:W-:Y:S05]  /*52a0*/  BSYNC B1 ;  /* 0x0000000000017941 */ /* 0x000fea0003800000 */
.L_x_206:
[----:B0----5:R-:W-:Y:S01]  /*52b0*/  FMUL R13, R25, R156 ;  /* 0x0000009c190d7220 */ /* 0x021fe20000400000 */
[----:B------:R-:W-:Y:S01]  /*52c0*/  ISETP.GT.AND P1, PT, R0, RZ, P0 ;  /* 0x000000ff0000720c */ /* 0x000fe20000724270 */
[----:B------:R-:W-:Y:S02]  /*52d0*/  BSSY B1, `(.L_x_208) ;  /* 0x0000005000017945 */ /* 0x000fe40003800000 */
[----:B------:R-:W-:-:S05]  /*52e0*/  FFMA R13, R112, R155, R13 ;  /* 0x0000009b700d7223 */ /* 0x000fca000000000d */
[----:B------:R0:W-:Y:S05]  /*52f0*/  @P3 STG.E desc[UR36][R4.64+0x2c0], R13 ;  /* 0x0002c00d04003986 */ /* 0x0001ea000c101924 */
[----:B------:R-:W-:Y:S05]  /*5300*/  @!P1 BRA `(.L_x_209) ;  /* 0x0000000000049947 */ /* 0x000fea0003800000 */
[----:B------:R0:W5:Y:S02]  /*5310*/  LDG.E.LTC128B R25, desc[UR36][R6.64+0x2c4] ;  /* 0x0002c42406197981 */ /* 0x000164000c1e1920 */
.L_x_209:
[----:B------:R-:W-:Y:S05]  /*5320*/  BSYNC B1 ;  /* 0x0000000000017941 */ /* 0x000fea0003800000 */
.L_x_208:
[----:B-----5:R-:W-:Y:S01]  /*5330*/  FMUL R12, R25, R156 ;  /* 0x0000009c190c7220 */ /* 0x020fe20000400000 */
[----:B------:R-:W-:Y:S01]  /*5340*/  ISETP.GT.AND P2, PT, R0, 0x8, P2 ;  /* 0x000000080000780c */ /* 0x000fe20001744270 */
[----:B------:R-:W-:Y:S02]  /*5350*/  BSSY B1, `(.L_x_210) ;  /* 0x0000005000017945 */ /* 0x000fe40003800000 */
[----:B------:R-:W-:-:S05]  /*5360*/  FFMA R113, R113, R155, R12 ;  /* 0x0000009b71717223 */ /* 0x000fca000000000c */
[----:B------:R0:W-:Y:S05]  /*5370*/  @P1 STG.E desc[UR36][R4.64+0x2c4], R113 ;  /* 0x0002c47104001986 */ /* 0x0001ea000c101924 */
[----:B------:R-:W-:Y:S05]  /*5380*/  @!P2 BRA `(.L_x_211) ;  /* 0x000000000004a947 */ /* 0x000fea0003800000 */
[----:B------:R0:W5:Y:S02]  /*5390*/  LDG.E.LTC128B R25, desc[UR36][R8.64+0x2c0] ;  /* 0x0002c02408197981 */ /* 0x000164000c1e1920 */
.L_x_211:
[----:B------:R-:W-:Y:S05]  /*53a0*/  BSYNC B1 ;  /* 0x0000000000017941 */ /* 0x000fea0003800000 */
.L_x_210:
        /* <DEDUP_REMOVED lines=8> */
.L_x_213:
[----:B------:R-:W-:Y:S05]  /*5430*/  BSYNC B1 ;  /* 0x0000000000017941 */ /* 0x000fea0003800000 */
.L_x_212:
        /* <DEDUP_REMOVED lines=8> */
.L_x_215:
[----:B------:R-:W-:Y:S05]  /*54c0*/  BSYNC B1 ;  /* 0x0000000000017941 */ /* 0x000fea0003800000 */
.L_x_214:
[----:B0----5:R-:W-:Y:S01]  /*54d0*/  FMUL R13, R25, R156 ;  /* 0x0000009c190d7220 */ /* 0x021fe20000400000 */
[----:B------:R-:W-:Y:S01]  /*54e0*/  ISETP.GT.AND P0, PT, R0, RZ, P2 ;  /* 0x000000ff0000720c */ /* 0x000fe20001704270 */
[----:B------:R-:W-:Y:S02]  /*54f0*/  BSSY B1, `(.L_x_216) ;  /* 0x0000005000017945 */ /* 0x000fe40003800000 */
[----:B------:R-:W-:-:S05]  /*5500*/  FFMA R13, R116, R155, R13 ;  /* 0x0000009b740d7223 */ /* 0x000fca000000000d */
[----:B------:R0:W-:Y:S05]  /*5510*/  @P3 STG.E desc[UR36][R4.64+0x2e0], R13 ;  /* 0x0002e00d04003986 */ /* 0x0001ea000c101924 */
[----:B------:R-:W-:Y:S05]  /*5520*/  @!P0 BRA `(.L_x_217) ;  /* 0x0000000000048947 */ /* 0x000fea0003800000 */
[----:B------:R0:W5:Y:S02]  /*5530*/  LDG.E.LTC128B R25, desc[UR36][R6.64+0x2e4] ;  /* 0x0002e42406197981 */ /* 0x000164000c1e1920 */
.L_x_217:
[----:B------:R-:W-:Y:S05]  /*5540*/  BSYNC B1 ;  /* 0x0000000000017941 */ /* 0x000fea0003800000 */
.L_x_216:
[----:B-----5:R-:W-:Y:S01]  /*5550*/  FMUL R12, R25, R156 ;  /* 0x0000009c190c7220 */ /* 0x020fe20000400000 */
[----:B------:R-:W-:Y:S01]  /*5560*/  ISETP.GT.AND P1, PT, R0, 0x8, P1 ;  /* 0x000000080000780c */ /* 0x000fe20000f24270 */
[----:B------:R-:W-:Y:S02]  /*5570*/  BSSY B1, `(.L_x_218) ;  /* 0x0000005000017945 */ /* 0x000fe40003800000 */
[----:B------:R-:W-:-:S05]  /*5580*/  FFMA R117, R117, R155, R12 ;  /* 0x0000009b75757223 */ /* 0x000fca000000000c */
[----:B------:R0:W-:Y:S05]  /*5590*/  @P0 STG.E desc[UR36][R4.64+0x2e4], R117 ;  /* 0x0002e47504000986 */ /* 0x0001ea000c101924 */
[----:B------:R-:W-:Y:S05]  /*55a0*/  @!P1 BRA `(.L_x_219) ;  /* 0x0000000000049947 */ /* 0x000fea0003800000 */
[----:B------:R0:W5:Y:S02]  /*55b0*/  LDG.E.LTC128B R25, desc[UR36][R8.64+0x2e0] ;  /* 0x0002e02408197981 */ /* 0x000164000c1e1920 */
.L_x_219:
[----:B------:R-:W-:Y:S05]  /*55c0*/  BSYNC B1 ;  /* 0x0000000000017941 */ /* 0x000fea0003800000 */
.L_x_218:
        /* <DEDUP_REMOVED lines=8> */
.L_x_221:
[----:B------:R-:W-:Y:S05]  /*5650*/  BSYNC B1 ;  /* 0x0000000000017941 */ /* 0x000fea0003800000 */
.L_x_220:
        /* <DEDUP_REMOVED lines=8> */
.L_x_223:
[----:B------:R-:W-:Y:S05]  /*56e0*/  BSYNC B1 ;  /* 0x0000000000017941 */ /* 0x000fea0003800000 */
.L_x_222:
[----:B0----5:R-:W-:Y:S01]  /*56f0*/  FMUL R13, R25, R156 ;  /* 0x0000009c190d7220 */ /* 0x021fe20000400000 */
[----:B------:R-:W-:Y:S01]  /*5700*/  ISETP.GT.AND P2, PT, R0, RZ, P1 ;  /* 0x000000ff0000720c */ /* 0x000fe20000f44270 */
[----:B------:R-:W-:Y:S02]  /*5710*/  BSSY B1, `(.L_x_224) ;  /* 0x0000005000017945 */ /* 0x000fe40003800000 */
[----:B------:R-:W-:-:S05]  /*5720*/  FFMA R13, R120, R155, R13 ;  /* 0x0000009b780d7223 */ /* 0x000fca000000000d */
[----:B------:R0:W-:Y:S05]  /*5730*/  @P3 STG.E desc[UR36][R4.64+0x300], R13 ;  /* 0x0003000d04003986 */ /* 0x0001ea000c101924 */
[----:B------:R-:W-:Y:S05]  /*5740*/  @!P2 BRA `(.L_x_225) ;  /* 0x000000000004a947 */ /* 0x000fea0003800000 */
[----:B------:R0:W5:Y:S02]  /*5750*/  LDG.E.LTC128B R25, desc[UR36][R6.64+0x304] ;  /* 0x0003042406197981 */ /* 0x000164000c1e1920 */
.L_x_225:
[----:B------:R-:W-:Y:S05]  /*5760*/  BSYNC B1 ;  /* 0x0000000000017941 */ /* 0x000fea0003800000 */
.L_x_224:
[----:B-----5:R-:W-:Y:S01]  /*5770*/  FMUL R12, R25, R156 ;  /* 0x0000009c190c7220 */ /* 0x020fe20000400000 */
[----:B------:R-:W-:Y:S01]  /*5780*/  ISETP.GT.AND P0, PT, R0, 0x8, P0 ;  /* 0x000000080000780c */ /* 0x000fe20000704270 */
[----:B------:R-:W-:Y:S02]  /*5790*/  BSSY B1, `(.L_x_226) ;  /* 0x0000005000017945 */ /* 0x000fe40003800000 */
[----:B------:R-:W-:-:S05]  /*57a0*/  FFMA R121, R121, R155, R12 ;  /* 0x0000009b79797223 */ /* 0x000fca000000000c */
[----:B------:R0:W-:Y:S05]  /*57b0*/  @P2 STG.E desc[UR36][R4.64+0x304], R121 ;  /* 0x0003047904002986 */ /* 0x0001ea000c101924 */
[----:B------:R-:W-:Y:S05]  /*57c0*/  @!P0 BRA `(.L_x_227) ;  /* 0x0000000000048947 */ /* 0x000fea0003800000 */
[----:B------:R0:W5:Y:S02]  /*57d0*/  LDG.E.LTC128B R25, desc[UR36][R8.64+0x300] ;  /* 0x0003002408197981 */ /* 0x000164000c1e1920 */
.L_x_227:
[----:B------:R-:W-:Y:S05]  /*57e0*/  BSYNC B1 ;  /* 0x0000000000017941 */ /* 0x000fea0003800000 */
.L_x_226:
        /* <DEDUP_REMOVED lines=8> */
.L_x_229:
[----:B------:R-:W-:Y:S05]  /*5870*/  BSYNC B1 ;  /* 0x0000000000017941 */ /* 0x000fea0003800000 */
.L_x_228:
        /* <DEDUP_REMOVED lines=8> */
.L_x_231:
[----:B------:R-:W-:Y:S05]  /*5900*/  BSYNC B1 ;  /* 0x0000000000017941 */ /* 0x000fea0003800000 */
.L_x_230:
[----:B0----5:R-:W-:Y:S01]  /*5910*/  FMUL R13, R25, R156 ;  /* 0x0000009c190d7220 */ /* 0x021fe20000400000 */
[----:B------:R-:W-:Y:S01]  /*5920*/  ISETP.GT.AND P1, PT, R0, RZ, P0 ;  /* 0x000000ff0000720c */ /* 0x000fe20000724270 */
[----:B------:R-:W-:Y:S02]  /*5930*/  BSSY B1, `(.L_x_232) ;  /* 0x0000005000017945 */ /* 0x000fe40003800000 */
[----:B------:R-:W-:-:S05]  /*5940*/  FFMA R13, R124, R155, R13 ;  /* 0x0000009b7c0d7223 */ /* 0x000fca000000000d */
[----:B------:R0:W-:Y:S05]  /*5950*/  @P3 STG.E desc[UR36][R4.64+0x320], R13 ;  /* 0x0003200d04003986 */ /* 0x0001ea000c101924 */
[----:B------:R-:W-:Y:S05]  /*5960*/  @!P1 BRA `(.L_x_233) ;  /* 0x0000000000049947 */ /* 0x000fea0003800000 */
[----:B------:R0:W5:Y:S02]  /*5970*/  LDG.E.LTC128B R25, desc[UR36][R6.64+0x324] ;  /* 0x0003242406197981 */ /* 0x000164000c1e1920 */
.L_x_233:
[----:B------:R-:W-:Y:S05]  /*5980*/  BSYNC B1 ;  /* 0x0000000000017941 */ /* 0x000fea0003800000 */
.L_x_232:
[----:B-----5:R-:W-:Y:S01]  /*5990*/  FMUL R12, R25, R156 ;  /* 0x0000009c190c7220 */ /* 0x020fe20000400000 */
[----:B------:R-:W-:Y:S01]  /*59a0*/  ISETP.GT.AND P2, PT, R0, 0x8, P2 ;  /* 0x000000080000780c */ /* 0x000fe20001744270 */
[----:B------:R-:W-:Y:S02]  /*59b0*/  BSSY B1, `(.L_x_234) ;  /* 0x0000005000017945 */ /* 0x000fe40003800000 */
[----:B------:R-:W-:-:S05]  /*59c0*/  FFMA R125, R125, R155, R12 ;  /* 0x0000009b7d7d7223 */ /* 0x000fca000000000c */
[----:B------:R0:W-:Y:S05]  /*59d0*/  @P1 STG.E desc[UR36][R4.64+0x324], R125 ;  /* 0x0003247d04001986 */ /* 0x0001ea000c101924 */
[----:B------:R-:W-:Y:S05]  /*59e0*/  @!P2 BRA `(.L_x_235) ;  /* 0x000000000004a947 */ /* 0x000fea0003800000 */
[----:B------:R0:W5:Y:S02]  /*59f0*/  LDG.E.LTC128B R25, desc[UR36][R8.64+0x320] ;  /* 0x0003202408197981 */ /* 0x000164000c1e1920 */
.L_x_235:
[----:B------:R-:W-:Y:S05]  /*5a00*/  BSYNC B1 ;  /* 0x0000000000017941 */ /* 0x000fea0003800000 */
.L_x_234:
        /* <DEDUP_REMOVED lines=8> */
.L_x_237:
[----:B------:R-:W-:Y:S05]  /*5a90*/  BSYNC B1 ;  /* 0x0000000000017941 */ /* 0x000fea0003800000 */
.L_x_236:
        /* <DEDUP_REMOVED lines=8> */
.L_x_239:
[----:B------:R-:W-:Y:S05]  /*5b20*/  BSYNC B1 ;  /* 0x0000000000017941 */ /* 0x000fea0003800000 */
.L_x_238:
[----:B0----5:R-:W-:Y:S01]  /*5b30*/  FMUL R13, R25, R156 ;  /* 0x0000009c190d7220 */ /* 0x021fe20000400000 */
[----:B------:R-:W-:Y:S01]  /*5b40*/  ISETP.GT.AND P0, PT, R0, RZ, P2 ;  /* 0x000000ff0000720c */ /* 0x000fe20001704270 */
[----:B------:R-:W-:Y:S02]  /*5b50*/  BSSY B1, `(.L_x_240) ;  /* 0x0000005000017945 */ /* 0x000fe40003800000 */
[----:B------:R-:W-:-:S05]  /*5b60*/  FFMA R13, R128, R155, R13 ;  /* 0x0000009b800d7223 */ /* 0x000fca000000000d */
[----:B------:R0:W-:Y:S05]  /*5b70*/  @P3 STG.E desc[UR36][R4.64+0x340], R13 ;  /* 0x0003400d04003986 */ /* 0x0001ea000c101924 */
[----:B------:R-:W-:Y:S05]  /*5b80*/  @!P0 BRA `(.L_x_241) ;  /* 0x0000000000048947 */ /* 0x000fea0003800000 */
[----:B------:R0:W5:Y:S02]  /*5b90*/  LDG.E.LTC128B R25, desc[UR36][R6.64+0x344] ;  /* 0x0003442406197981 */ /* 0x000164000c1e1920 */
.L_x_241:
[----:B------:R-:W-:Y:S05]  /*5ba0*/  BSYNC B1 ;  /* 0x0000000000017941 */ /* 0x000fea0003800000 */
.L_x_240:
[----:B-----5:R-:W-:Y:S01]  /*5bb0*/  FMUL R12, R25, R156 ;  /* 0x0000009c190c7220 */ /* 0x020fe20000400000 */
[----:B------:R-:W-:Y:S01]  /*5bc0*/  ISETP.GT.AND P1, PT, R0, 0x8, P1 ;  /* 0x000000080000780c */ /* 0x000fe20000f24270 */
[----:B------:R-:W-:Y:S02]  /*5bd0*/  BSSY B1, `(.L_x_242) ;  /* 0x0000005000017945 */ /* 0x000fe40003800000 */
[----:B------:R-:W-:-:S05]  /*5be0*/  FFMA R129, R129, R155, R12 ;  /* 0x0000009b81817223 */ /* 0x000fca000000000c */
[----:B------:R0:W-:Y:S05]  /*5bf0*/  @P0 STG.E desc[UR36][R4.64+0x344], R129 ;  /* 0x0003448104000986 */ /* 0x0001ea000c101924 */
[----:B------:R-:W-:Y:S05]  /*5c00*/  @!P1 BRA `(.L_x_243) ;  /* 0x0000000000049947 */ /* 0x000fea0003800000 */
[----:B------:R0:W5:Y:S02]  /*5c10*/  LDG.E.LTC128B R25, desc[UR36][R8.64+0x340] ;  /* 0x0003402408197981 */ /* 0x000164000c1e1920 */
.L_x_243:
[----:B------:R-:W-:Y:S05]  /*5c20*/  BSYNC B1 ;  /* 0x0000000000017941 */ /* 0x000fea0003800000 */
.L_x_242:
        /* <DEDUP_REMOVED lines=8> */
.L_x_245:
[----:B------:R-:W-:Y:S05]  /*5cb0*/  BSYNC B1 ;  /* 0x0000000000017941 */ /* 0x000fea0003800000 */
.L_x_244:
        /* <DEDUP_REMOVED lines=8> */
.L_x_247:
[----:B------:R-:W-:Y:S05]  /*5d40*/  BSYNC B1 ;  /* 0x0000000000017941 */ /* 0x000fea0003800000 */
.L_x_246:
[----:B0----5:R-:W-:Y:S01]  /*5d50*/  FMUL R13, R25, R156 ;  /* 0x0000009c190d7220 */ /* 0x021fe20000400000 */
[----:B------:R-:W-:Y:S01]  /*5d60*/  ISETP.GT.AND P2, PT, R0, RZ, P1 ;  /* 0x000000ff0000720c */ /* 0x000fe20000f44270 */
[----:B------:R-:W-:Y:S02]  /*5d70*/  BSSY B1, `(.L_x_248) ;  /* 0x0000005000017945 */ /* 0x000fe40003800000 */
[----:B------:R-:W-:-:S05]  /*5d80*/  FFMA R13, R132, R155, R13 ;  /* 0x0000009b840d7223 */ /* 0x000fca000000000d */
[----:B------:R0:W-:Y:S05]  /*5d90*/  @P3 STG.E desc[UR36][R4.64+0x360], R13 ;  /* 0x0003600d04003986 */ /* 0x0001ea000c101924 */
[----:B------:R-:W-:Y:S05]  /*5da0*/  @!P2 BRA `(.L_x_249) ;  /* 0x000000000004a947 */ /* 0x000fea0003800000 */
[----:B------:R0:W5:Y:S02]  /*5db0*/  LDG.E.LTC128B R25, desc[UR36][R6.64+0x364] ;  /* 0x0003642406197981 */ /* 0x000164000c1e1920 */
.L_x_249:
[----:B------:R-:W-:Y:S05]  /*5dc0*/  BSYNC B1 ;  /* 0x0000000000017941 */ /* 0x000fea0003800000 */
.L_x_248:
[----:B-----5:R-:W-:Y:S01]  /*5dd0*/  FMUL R12, R25, R156 ;  /* 0x0000009c190c7220 */ /* 0x020fe20000400000 */
[----:B------:R-:W-:Y:S01]  /*5de0*/  ISETP.GT.AND P0, PT, R0, 0x8, P0 ;  /* 0x000000080000780c */ /* 0x000fe20000704270 */
[----:B------:R-:W-:Y:S02]  /*5df0*/  BSSY B1, `(.L_x_250) ;  /* 0x0000005000017945 */ /* 0x000fe40003800000 */
[----:B------:R-:W-:-:S05]  /*5e00*/  FFMA R133, R133, R155, R12 ;  /* 0x0000009b85857223 */ /* 0x000fca000000000c */
[----:B------:R0:W-:Y:S05]  /*5e10*/  @P2 STG.E desc[UR36][R4.64+0x364], R133 ;  /* 0x0003648504002986 */ /* 0x0001ea000c101924 */
[----:B------:R-:W-:Y:S05]  /*5e20*/  @!P0 BRA `(.L_x_251) ;  /* 0x0000000000048947 */ /* 0x000fea0003800000 */
[----:B------:R0:W5:Y:S02]  /*5e30*/  LDG.E.LTC128B R25, desc[UR36][R8.64+0x360] ;  /* 0x0003602408197981 */ /* 0x000164000c1e1920 */
.L_x_251:
[----:B------:R-:W-:Y:S05]  /*5e40*/  BSYNC B1 ;  /* 0x0000000000017941 */ /* 0x000fea0003800000 */
.L_x_250:
        /* <DEDUP_REMOVED lines=8> */
.L_x_253:
[----:B------:R-:W-:Y:S05]  /*5ed0*/  BSYNC B1 ;  /* 0x0000000000017941 */ /* 0x000fea0003800000 */
.L_x_252:
        /* <DEDUP_REMOVED lines=8> */
.L_x_255:
[----:B------:R-:W-:Y:S05]  /*5f60*/  BSYNC B1 ;  /* 0x0000000000017941 */ /* 0x000fea0003800000 */
.L_x_254:
[----:B0----5:R-:W-:Y:S01]  /*5f70*/  FMUL R13, R25, R156 ;  /* 0x0000009c190d7220 */ /* 0x021fe20000400000 */
[----:B------:R-:W-:Y:S01]  /*5f80*/  ISETP.GT.AND P1, PT, R0, RZ, P0 ;  /* 0x000000ff0000720c */ /* 0x000fe20000724270 */
[----:B------:R-:W-:Y:S02]  /*5f90*/  BSSY B1, `(.L_x_256) ;  /* 0x0000005000017945 */ /* 0x000fe40003800000 */
[----:B------:R-:W-:-:S05]  /*5fa0*/  FFMA R13, R136, R155, R13 ;  /* 0x0000009b880d7223 */ /* 0x000fca000000000d */
[----:B------:R0:W-:Y:S05]  /*5fb0*/  @P3 STG.E desc[UR36][R4.64+0x380], R13 ;  /* 0x0003800d04003986 */ /* 0x0001ea000c101924 */
[----:B------:R-:W-:Y:S05]  /*5fc0*/  @!P1 BRA `(.L_x_257) ;  /* 0x0000000000049947 */ /* 0x000fea0003800000 */
[----:B------:R0:W5:Y:S02]  /*5fd0*/  LDG.E.LTC128B R25, desc[UR36][R6.64+0x384] ;  /* 0x0003842406197981 */ /* 0x000164000c1e1920 */
.L_x_257:
[----:B------:R-:W-:Y:S05]  /*5fe0*/  BSYNC B1 ;  /* 0x0000000000017941 */ /* 0x000fea0003800000 */
.L_x_256:
[----:B-----5:R-:W-:Y:S01]  /*5ff0*/  FMUL R12, R25, R156 ;  /* 0x0000009c190c7220 */ /* 0x020fe20000400000 */
[----:B------:R-:W-:Y:S01]  /*6000*/  ISETP.GT.AND P2, PT, R0, 0x8, P2 ;  /* 0x000000080000780c */ /* 0x000fe20001744270 */
[----:B------:R-:W-:Y:S02]  /*6010*/  BSSY B1, `(.L_x_258) ;  /* 0x0000005000017945 */ /* 0x000fe40003800000 */
[----:B------:R-:W-:-:S05]  /*6020*/  FFMA R137, R137, R155, R12 ;  /* 0x0000009b89897223 */ /* 0x000fca000000000c */
[----:B------:R0:W-:Y:S05]  /*6030*/  @P1 STG.E desc[UR36][R4.64+0x384], R137 ;  /* 0x0003848904001986 */ /* 0x0001ea000c101924 */
[----:B------:R-:W-:Y:S05]  /*6040*/  @!P2 BRA `(.L_x_259) ;  /* 0x000000000004a947 */ /* 0x000fea0003800000 */
[----:B------:R0:W5:Y:S02]  /*6050*/  LDG.E.LTC128B R25, desc[UR36][R8.64+0x380] ;  /* 0x0003802408197981 */ /* 0x000164000c1e1920 */
.L_x_259:
[----:B------:R-:W-:Y:S05]  /*6060*/  BSYNC B1 ;  /* 0x0000000000017941 */ /* 0x000fea0003800000 */
.L_x_258:
        /* <DEDUP_REMOVED lines=8> */
.L_x_261:
[----:B------:R-:W-:Y:S05]  /*60f0*/  BSYNC B1 ;  /* 0x0000000000017941 */ /* 0x000fea0003800000 */
.L_x_260:
        /* <DEDUP_REMOVED lines=8> */
.L_x_263:
[----:B------:R-:W-:Y:S05]  /*6180*/  BSYNC B1 ;  /* 0x0000000000017941 */ /* 0x000fea0003800000 */
.L_x_262:
[----:B0----5:R-:W-:Y:S01]  /*6190*/  FMUL R13, R25, R156 ;  /* 0x0000009c190d7220 */ /* 0x021fe20000400000 */
[----:B------:R-:W-:Y:S01]  /*61a0*/  ISETP.GT.AND P0, PT, R0, RZ, P2 ;  /* 0x000000ff0000720c */ /* 0x000fe20001704270 */
[----:B------:R-:W-:Y:S02]  /*61b0*/  BSSY B1, `(.L_x_264) ;  /* 0x0000005000017945 */ /* 0x000fe40003800000 */
[----:B------:R-:W-:-:S05]  /*61c0*/  FFMA R13, R140, R155, R13 ;  /* 0x0000009b8c0d7223 */ /* 0x000fca000000000d */
[----:B------:R0:W-:Y:S05]  /*61d0*/  @P3 STG.E desc[UR36][R4.64+0x3a0], R13 ;  /* 0x0003a00d04003986 */ /* 0x0001ea000c101924 */
[----:B------:R-:W-:Y:S05]  /*61e0*/  @!P0 BRA `(.L_x_265) ;  /* 0x0000000000048947 */ /* 0x000fea0003800000 */
[----:B------:R0:W5:Y:S02]  /*61f0*/  LDG.E.LTC128B R25, desc[UR36][R6.64+0x3a4] ;  /* 0x0003a42406197981 */ /* 0x000164000c1e1920 */
.L_x_265:
[----:B------:R-:W-:Y:S05]  /*6200*/  BSYNC B1 ;  /* 0x0000000000017941 */ /* 0x000fea0003800000 */
.L_x_264:
[----:B-----5:R-:W-:Y:S01]  /*6210*/  FMUL R12, R25, R156 ;  /* 0x0000009c190c7220 */ /* 0x020fe20000400000 */
[----:B------:R-:W-:Y:S01]  /*6220*/  ISETP.GT.AND P1, PT, R0, 0x8, P1 ;  /* 0x000000080000780c */ /* 0x000fe20000f24270 */
[----:B------:R-:W-:Y:S02]  /*6230*/  BSSY B1, `(.L_x_266) ;  /* 0x0000005000017945 */ /* 0x000fe40003800000 */
[----:B------:R-:W-:-:S05]  /*6240*/  FFMA R141, R141, R155, R12 ;  /* 0x0000009b8d8d7223 */ /* 0x000fca000000000c */
[----:B------:R0:W-:Y:S05]  /*6250*/  @P0 STG.E desc[UR36][R4.64+0x3a4], R141 ;  /* 0x0003a48d04000986 */ /* 0x0001ea000c101924 */
[----:B------:R-:W-:Y:S05]  /*6260*/  @!P1 BRA `(.L_x_267) ;  /* 0x0000000000049947 */ /* 0x000fea0003800000 */
[----:B------:R0:W5:Y:S02]  /*6270*/  LDG.E.LTC128B R25, desc[UR36][R8.64+0x3a0] ;  /* 0x0003a02408197981 */ /* 0x000164000c1e1920 */
.L_x_267:
[----:B------:R-:W-:Y:S05]  /*6280*/  BSYNC B1 ;  /* 0x0000000000017941 */ /* 0x000fea0003800000 */
.L_x_266:
        /* <DEDUP_REMOVED lines=8> */
.L_x_269:
[----:B------:R-:W-:Y:S05]  /*6310*/  BSYNC B1 ;  /* 0x0000000000017941 */ /* 0x000fea0003800000 */
.L_x_268:
        /* <DEDUP_REMOVED lines=8> */
.L_x_271:
[----:B------:R-:W-:Y:S05]  /*63a0*/  BSYNC B1 ;  /* 0x0000000000017941 */ /* 0x000fea0003800000 */
.L_x_270:
[----:B0----5:R-:W-:Y:S01]  /*63b0*/  FMUL R13, R25, R156 ;  /* 0x0000009c190d7220 */ /* 0x021fe20000400000 */
[----:B------:R-:W-:Y:S01]  /*63c0*/  ISETP.GT.AND P2, PT, R0, RZ, P1 ;  /* 0x000000ff0000720c */ /* 0x000fe20000f44270 */
[----:B------:R-:W-:Y:S02]  /*63d0*/  BSSY B1, `(.L_x_272) ;  /* 0x0000005000017945 */ /* 0x000fe40003800000 */
[----:B------:R-:W-:-:S05]  /*63e0*/  FFMA R13, R144, R155, R13 ;  /* 0x0000009b900d7223 */ /* 0x000fca000000000d */
[----:B------:R0:W-:Y:S05]  /*63f0*/  @P3 STG.E desc[UR36][R4.64+0x3c0], R13 ;  /* 0x0003c00d04003986 */ /* 0x0001ea000c101924 */
[----:B------:R-:W-:Y:S05]  /*6400*/  @!P2 BRA `(.L_x_273) ;  /* 0x000000000004a947 */ /* 0x000fea0003800000 */
[----:B------:R0:W5:Y:S02]  /*6410*/  LDG.E.LTC128B R25, desc[UR36][R6.64+0x3c4] ;  /* 0x0003c42406197981 */ /* 0x000164000c1e1920 */
.L_x_273:
[----:B------:R-:W-:Y:S05]  /*6420*/  BSYNC B1 ;  /* 0x0000000000017941 */ /* 0x000fea0003800000 */
.L_x_272:
[----:B-----5:R-:W-:Y:S01]  /*6430*/  FMUL R12, R25, R156 ;  /* 0x0000009c190c7220 */ /* 0x020fe20000400000 */
[----:B------:R-:W-:Y:S01]  /*6440*/  ISETP.GT.AND P0, PT, R0, 0x8, P0 ;  /* 0x000000080000780c */ /* 0x000fe20000704270 */
[----:B------:R-:W-:Y:S02]  /*6450*/  BSSY B1, `(.L_x_274) ;  /* 0x0000005000017945 */ /* 0x000fe40003800000 */
[----:B------:R-:W-:-:S05]  /*6460*/  FFMA R145, R145, R155, R12 ;  /* 0x0000009b91917223 */ /* 0x000fca000000000c */
[----:B------:R0:W-:Y:S05]  /*6470*/  @P2 STG.E desc[UR36][R4.64+0x3c4], R145 ;  /* 0x0003c49104002986 */ /* 0x0001ea000c101924 */
[----:B------:R-:W-:Y:S05]  /*6480*/  @!P0 BRA `(.L_x_275) ;  /* 0x0000000000048947 */ /* 0x000fea0003800000 */
[----:B------:R0:W5:Y:S02]  /*6490*/  LDG.E.LTC128B R25, desc[UR36][R8.64+0x3c0] ;  /* 0x0003c02408197981 */ /* 0x000164000c1e1920 */
.L_x_275:
[----:B------:R-:W-:Y:S05]  /*64a0*/  BSYNC B1 ;  /* 0x0000000000017941 */ /* 0x000fea0003800000 */
.L_x_274:
        /* <DEDUP_REMOVED lines=8> */
.L_x_277:
[----:B------:R-:W-:Y:S05]  /*6530*/  BSYNC B1 ;  /* 0x0000000000017941 */ /* 0x000fea0003800000 */
.L_x_276:
        /* <DEDUP_REMOVED lines=8> */
.L_x_279:
[----:B------:R-:W-:Y:S05]  /*65c0*/  BSYNC B1 ;  /* 0x0000000000017941 */ /* 0x000fea0003800000 */
.L_x_278:
[----:B-----5:R-:W-:Y:S01]  /*65d0*/  FMUL R3, R25, R156 ;  /* 0x0000009c19037220 */ /* 0x020fe20000400000 */
[----:B------:R-:W-:Y:S01]  /*65e0*/  ISETP.GT.AND P1, PT, R0, RZ, P0 ;  /* 0x000000ff0000720c */ /* 0x000fe20000724270 */
[----:B------:R-:W-:Y:S02]  /*65f0*/  BSSY B1, `(.L_x_280) ;  /* 0x0000005000017945 */ /* 0x000fe40003800000 */
[----:B------:R-:W-:-:S05]  /*6600*/  FFMA R3, R148, R155, R3 ;  /* 0x0000009b94037223 */ /* 0x000fca0000000003 */
[----:B------:R0:W-:Y:S05]  /*6610*/  @P3 STG.E desc[UR36][R4.64+0x3e0], R3 ;  /* 0x0003e00304003986 */ /* 0x0001ea000c101924 */
[----:B------:R-:W-:Y:S05]  /*6620*/  @!P1 BRA `(.L_x_281) ;  /* 0x0000000000049947 */ /* 0x000fea0003800000 */
[----:B------:R0:W5:Y:S02]  /*6630*/  LDG.E.LTC128B R25, desc[UR36][R6.64+0x3e4] ;  /* 0x0003e42406197981 */ /* 0x000164000c1e1920 */
.L_x_281:
[----:B------:R-:W-:Y:S05]  /*6640*/  BSYNC B1 ;  /* 0x0000000000017941 */ /* 0x000fea0003800000 */
.L_x_280:
[----:B0---45:R-:W-:Y:S01]  /*6650*/  FMUL R6, R25, R156 ;  /* 0x0000009c19067220 */ /* 0x031fe20000400000 */
[----:B------:R-:W-:Y:S01]  /*6660*/  ISETP.GT.AND P2, PT, R0, 0x8, P2 ;  /* 0x000000080000780c */ /* 0x000fe20001744270 */
[----:B------:R-:W-:Y:S02]  /*6670*/  BSSY B1, `(.L_x_282) ;  /* 0x0000005000017945 */ /* 0x000fe40003800000 */
[----:B------:R-:W-:-:S05]  /*6680*/  FFMA R149, R149, R155, R6 ;  /* 0x0000009b95957223 */ /* 0x000fca0000000006 */
[----:B------:R0:W-:Y:S05]  /*6690*/  @P1 STG.E desc[UR36][R4.64+0x3e4], R149 ;  /* 0x0003e49504001986 */ /* 0x0001ea000c101924 */
[----:B------:R-:W-:Y:S05]  /*66a0*/  @!P2 BRA `(.L_x_283) ;  /* 0x000000000004a947 */ /* 0x000fea0003800000 */
[----:B------:R4:W5:Y:S02]  /*66b0*/  LDG.E.LTC128B R25, desc[UR36][R8.64+0x3e0] ;  /* 0x0003e02408197981 */ /* 0x000964000c1e1920 */
.L_x_283:
[----:B------:R-:W-:Y:S05]  /*66c0*/  BSYNC B1 ;  /* 0x0000000000017941 */ /* 0x000fea0003800000 */
.L_x_282:
[----:B-----5:R-:W-:Y:S01]  /*66d0*/  FMUL R3, R25, R156 ;  /* 0x0000009c19037220 */ /* 0x020fe20000400000 */
[----:B01----:R-:W-:Y:S01]  /*66e0*/  @P2 IMAD.MOV.U32 R4, RZ, RZ, R10 ;  /* 0x000000ffff042224 */ /* 0x003fe200078e000a */
[----:B------:R-:W-:Y:S01]  /*66f0*/  ISETP.GT.AND P0, PT, R0, 0x8, P0 ;  /* 0x000000080000780c */ /* 0x000fe20000704270 */
[----:B------:R-:W-:Y:S02]  /*6700*/  @P2 IMAD.MOV.U32 R5, RZ, RZ, R11 ;  /* 0x000000ffff052224 */ /* 0x000fe400078e000b */
[----:B------:R-:W-:Y:S01]  /*6710*/  FFMA R3, R150, R155, R3 ;  /* 0x0000009b96037223 */ /* 0x000fe20000000003 */
[----:B------:R-:W-:Y:S04]  /*6720*/  BSSY B1, `(.L_x_284) ;  /* 0x0000004000017945 */ /* 0x000fe80003800000 */
[----:B------:R0:W-:Y:S05]  /*6730*/  @P2 STG.E desc[UR36][R4.64+0x3e0], R3 ;  /* 0x0003e00304002986 */ /* 0x0001ea000c101924 */
[----:B------:R-:W-:Y:S05]  /*6740*/  @!P0 BRA `(.L_x_285) ;  /* 0x0000000000048947 */ /* 0x000fea0003800000 */
[----:B------:R1:W5:Y:S02]  /*6750*/  LDG.E.LTC128B R25, desc[UR36][R8.64+0x3e4] ;  /* 0x0003e42408197981 */ /* 0x000364000c1e1920 */
.L_x_285:
[----:B------:R-:W-:Y:S05]  /*6760*/  BSYNC B1 ;  /* 0x0000000000017941 */ /* 0x000fea0003800000 */
.L_x_284:
[----:B-----5:R-:W-:-:S04]  /*6770*/  FMUL R0, R25, R156 ;  /* 0x0000009c19007220 */ /* 0x020fc80000400000 */
[----:B------:R-:W-:Y:S01]  /*6780*/  FFMA R151, R151, R155, R0 ;  /* 0x0000009b97977223 */ /* 0x000fe20000000000 */
[----:B------:R-:W-:Y:S06]  /*6790*/  @!P0 BRA `(.L_x_286) ;  /* 0x0000001c00208947 */ /* 0x000fec0003800000 */
[----:B------:R0:W-:Y:S01]  /*67a0*/  STG.E desc[UR36][R10.64+0x3e4], R151 ;  /* 0x0003e4970a007986 */ /* 0x0001e2000c101924 */
[----:B------:R-:W-:Y:S05]  /*67b0*/  BRA `(.L_x_286) ;  /* 0x0000001c00187947 */ /* 0x000fea0003800000 */
.L_x_33:
[----:B------:R-:W-:Y:S01]  /*67c0*/  ISETP.GT.AND P3, PT, R3, 0x1, PT ;  /* 0x000000010300780c */ /* 0x000fe20003f64270 */
[----:B------:R-:W-:Y:S01]  /*67d0*/  ULDC.64 UR4, c[0x0][0x5c0] ;  /* 0x0001700000047ab9 */ /* 0x000fe20000000a00 */
[-C--:B------:R-:W-:Y:S01]  /*67e0*/  FMUL R9, R24, R155.reuse ;  /* 0x0000009b18097220 */ /* 0x080fe20000400000 */
[----:B------:R-:W-:Y:S01]  /*67f0*/  LEA R4, P1, R162, UR4, 0x2 ;  /* 0x00000004a2047c11 */ /* 0x000fe2000f8210ff */
[-C--:B------:R-:W-:Y:S01]  /*6800*/  FMUL R25, R25, R155.reuse ;  /* 0x0000009b19197220 */ /* 0x080fe20000400000 */
[----:B------:R-:W-:Y:S01]  /*6810*/  ISETP.GT.AND P2, PT, R0, RZ, P3 ;  /* 0x000000ff0000720c */ /* 0x000fe20001f44270 */
[-C--:B------:R-:W-:Y:S01]  /*6820*/  FMUL R27, R27, R155.reuse ;  /* 0x0000009b1b1b7220 */ /* 0x080fe20000400000 */
[----:B------:R-:W-:Y:S01]  /*6830*/  LEA.HI.X R5, R162, UR5, R171, 0x2, P1 ;  /* 0x00000005a2057c11 */ /* 0x000fe200088f14ab */
[-C--:B------:R-:W-:Y:S01]  /*6840*/  FMUL R29, R29, R155.reuse ;  /* 0x0000009b1d1d7220 */ /* 0x080fe20000400000 */
[----:B------:R-:W-:Y:S01]  /*6850*/  ISETP.GT.AND P0, PT, R0, 0x8, P0 ;  /* 0x000000080000780c */ /* 0x000fe20000704270 */
[-C--:B------:R-:W-:Y:S01]  /*6860*/  FMUL R31, R31, R155.reuse ;  /* 0x0000009b1f1f7220 */ /* 0x080fe20000400000 */
[----:B------:R-:W-:Y:S01]  /*6870*/  ISETP.GT.AND P5, PT, R3, 0x8, PT ;  /* 0x000000080300780c */ /* 0x000fe20003fa4270 */
[----:B------:R0:W-:Y:S01]  /*6880*/  @P4 STG.E desc[UR36][R4.64], R9 ;  /* 0x0000000904004986 */ /* 0x0001e2000c101924 */
[C---:B------:R-:W-:Y:S01]  /*6890*/  SHF.L.U64.HI R11, R10.reuse, 0x5, R11 ;  /* 0x000000050a0b7819 */ /* 0x040fe2000001020b */
[-C--:B------:R-:W-:Y:S01]  /*68a0*/  FMUL R33, R33, R155.reuse ;  /* 0x0000009b21217220 */ /* 0x080fe20000400000 */
[----:B------:R-:W-:Y:S01]  /*68b0*/  LEA R6, P1, R10, R4, 0x5 ;  /* 0x000000040a067211 */ /* 0x000fe200078228ff */
[-C--:B------:R-:W-:Y:S01]  /*68c0*/  FMUL R35, R35, R155.reuse ;  /* 0x0000009b23237220 */ /* 0x080fe20000400000 */
[C---:B------:R-:W-:Y:S01]  /*68d0*/  ISETP.GT.AND P3, PT, R0.reuse, 0x8, P3 ;  /* 0x000000080000780c */ /* 0x040fe20001f64270 */
[----:B------:R-:W-:Y:S01]  /*68e0*/  @P2 STG.E desc[UR36][R4.64+0x4], R25 ;  /* 0x0000041904002986 */ /* 0x000fe2000c101924 */
[----:B------:R-:W-:Y:S01]  /*68f0*/  ISETP.GT.AND P4, PT, R3, 0x9, PT ;  /* 0x000000090300780c */ /* 0x000fe20003f84270 */
[----:B------:R-:W-:Y:S01]  /*6900*/  IMAD.X R7, R11, 0x1, R5, P1 ;  /* 0x000000010b077824 */ /* 0x000fe200008e0605 */
[----:B------:R-:W-:Y:S01]  /*6910*/  ISETP.GT.AND P2, PT, R0, RZ, P5 ;  /* 0x000000ff0000720c */ /* 0x000fe20002f44270 */
[-C--:B------:R-:W-:Y:S01]  /*6920*/  FMUL R11, R28, R155.reuse ;  /* 0x0000009b1c0b7220 */ /* 0x080fe20000400000 */
[----:B------:R-:W-:Y:S01]  /*6930*/  ISETP.GT.AND P1, PT, R0, RZ, P4 ;  /* 0x000000ff0000720c */ /* 0x000fe20002724270 */
[-C--:B0-----:R-:W-:Y:S01]  /*6940*/  FMUL R9, R26, R155.reuse ;  /* 0x0000009b1a097220 */ /* 0x081fe20000400000 */
[C---:B------:R-:W-:Y:S01]  /*6950*/  ISETP.GT.AND P4, PT, R0.reuse, 0x8, P4 ;  /* 0x000000080000780c */ /* 0x040fe20002784270 */
[-C--:B------:R-:W-:Y:S01]  /*6960*/  FMUL R37, R37, R155.reuse ;  /* 0x0000009b25257220 */ /* 0x080fe20000400000 */
[-C--:B------:R-:W-:Y:S01]  /*6970*/  FMUL R39, R39, R155.reuse ;  /* 0x0000009b27277220 */ /* 0x080fe20000400000 */
[-C--:B------:R-:W-:Y:S01]  /*6980*/  FMUL R41, R41, R155.reuse ;  /* 0x0000009b29297220 */ /* 0x080fe20000400000 */
[----:B------:R0:W-:Y:S01]  /*6990*/  @P0 STG.E desc[UR36][R6.64], R9 ;  /* 0x0000000906000986 */ /* 0x0001e2000c101924 */
[C---:B------:R-:W-:Y:S01]  /*69a0*/  ISETP.GT.AND P0, PT, R0.reuse, 0x8, P5 ;  /* 0x000000080000780c */ /* 0x040fe20002f04270 */
[-C--:B------:R-:W-:Y:S01]  /*69b0*/  FMUL R43, R43, R155.reuse ;  /* 0x0000009b2b2b7220 */ /* 0x080fe20000400000 */
[C---:B------:R-:W-:Y:S01]  /*69c0*/  ISETP.GT.AND P5, PT, R3.reuse, 0x10, PT ;  /* 0x000000100300780c */ /* 0x040fe20003fa4270 */
[----:B------:R-:W-:Y:S01]  /*69d0*/  @P3 STG.E desc[UR36][R6.64+0x4], R27 ;  /* 0x0000041b06003986 */ /* 0x000fe2000c101924 */
[----:B------:R-:W-:Y:S01]  /*69e0*/  ISETP.GT.AND P3, PT, R3, 0x11, PT ;  /* 0x000000110300780c */ /* 0x000fe20003f64270 */
[-C--:B------:R-:W-:Y:S01]  /*69f0*/  FMUL R45, R45, R155.reuse ;  /* 0x0000009b2d2d7220 */ /* 0x080fe20000400000 */
[-C--:B------:R-:W-:Y:S01]  /*6a00*/  FMUL R47, R47, R155.reuse ;  /* 0x0000009b2f2f7220 */ /* 0x080fe20000400000 */
[----:B------:R1:W-:Y:S01]  /*6a10*/  @P2 STG.E desc[UR36][R4.64+0x20], R11 ;  /* 0x0000200b04002986 */ /* 0x0003e2000c101924 */
[----:B------:R-:W-:Y:S01]  /*6a20*/  ISETP.GT.AND P2, PT, R0, RZ, P5 ;  /* 0x000000ff0000720c */ /* 0x000fe20002f44270 */
[-C--:B------:R-:W-:Y:S01]  /*6a30*/  FMUL R49, R49, R155.reuse ;  /* 0x0000009b31317220 */ /* 0x080fe20000400000 */
[-C--:B------:R-:W-:Y:S01]  /*6a40*/  FMUL R51, R51, R155.reuse ;  /* 0x0000009b33337220 */ /* 0x080fe20000400000 */
[----:B------:R-:W-:Y:S01]  /*6a50*/  @P1 STG.E desc[UR36][R4.64+0x24], R29 ;  /* 0x0000241d04001986 */ /* 0x000fe2000c101924 */
[-C--:B0-----:R-:W-:Y:S01]  /*6a60*/  FMUL R9, R30, R155.reuse ;  /* 0x0000009b1e097220 */ /* 0x081fe20000400000 */
[C---:B------:R-:W-:Y:S01]  /*6a70*/  ISETP.GT.AND P1, PT, R0.reuse, RZ, P3 ;  /* 0x000000ff0000720c */ /* 0x040fe20001f24270 */
[-C--:B------:R-:W-:Y:S01]  /*6a80*/  FMUL R53, R53, R155.reuse ;  /* 0x0000009b35357220 */ /* 0x080fe20000400000 */
[C---:B------:R-:W-:Y:S01]  /*6a90*/  ISETP.GT.AND P3, PT, R0.reuse, 0x8, P3 ;  /* 0x000000080000780c */ /* 0x040fe20001f64270 */
[-C--:B------:R-:W-:Y:S01]  /*6aa0*/  FMUL R55, R55, R155.reuse ;  /* 0x0000009b37377220 */ /* 0x080fe20000400000 */
[----:B------:R0:W-:Y:S01]  /*6ab0*/  @P0 STG.E desc[UR36][R6.64+0x20], R9 ;  /* 0x0000200906000986 */ /* 0x0001e2000c101924 */
[----:B------:R-:W-:Y:S01]  /*6ac0*/  ISETP.GT.AND P0, PT, R0, 0x8, P5 ;  /* 0x000000080000780c */ /* 0x000fe20002f04270 */
[-C--:B-1----:R-:W-:Y:S01]  /*6ad0*/  FMUL R11, R32, R155.reuse ;  /* 0x0000009b200b7220 */ /* 0x082fe20000400000 */
        /* <DEDUP_REMOVED lines=143> */
[----:B-1----:R-:W-:Y:S01]  /*73d0*/  FMUL R11, R64, R155 ;  /* 0x0000009b400b7220 */ /* 0x002fe20000400000 */
[C---:B------:R-:W-:Y:S01]  /*73e0*/  ISETP.GT.AND P5, PT, R3.reuse, 0x58, PT ;  /* 0x000000580300780c */ /* 0x040fe20003fa4270 */
[----:B------:R-:W-:Y:S01]  /*73f0*/  @P4 STG.E desc[UR36][R6.64+0x124], R63 ;  /* 0x0001243f06004986 */ /* 0x000fe2000c101924 */
[----:B------:R-:W-:-:S03]  /*7400*/  ISETP.GT.AND P4, PT, R3, 0x59, PT ;  /* 0x000000590300780c */ /* 0x000fc60003f84270 */
[----:B------:R1:W-:Y:S01]  /*7410*/  @P2 STG.E desc[UR36][R4.64+0x140], R11 ;  /* 0x0001400b04002986 */ /* 0x0003e2000c101924 */
[----:B------:R-:W-:-:S03]  /*7420*/  ISETP.GT.AND P2, PT, R0, RZ, P5 ;  /* 0x000000ff0000720c */ /* 0x000fc60002f44270 */
[----:B------:R-:W-:Y:S01]  /*7430*/  @P1 STG.E desc[UR36][R4.64+0x144], R65 ;  /* 0x0001444104001986 */ /* 0x000fe2000c101924 */
[-C--:B0-----:R-:W-:Y:S01]  /*7440*/  FMUL R9, R66, R155.reuse ;  /* 0x0000009b42097220 */ /* 0x081fe20000400000 */
[C---:B------:R-:W-:Y:S02]  /*7450*/  ISETP.GT.AND P1, PT, R0.reuse, RZ, P4 ;  /* 0x000000ff0000720c */ /* 0x040fe40002724270 */
[C---:B------:R-:W-:Y:S02]  /*7460*/  ISETP.GT.AND P4, PT, R0.reuse, 0x8, P4 ;  /* 0x000000080000780c */ /* 0x040fe40002784270 */
        /* <DEDUP_REMOVED lines=93> */
[----:B------:R-:W-:Y:S01]  /*7a40*/  ISETP.GT.AND P1, PT, R0, RZ, P4 ;  /* 0x000000ff0000720c */ /* 0x000fe20002724270 */
[----:B0-----:R-:W-:Y:S01]  /*7a50*/  FMUL R9, R98, R155 ;  /* 0x0000009b62097220 */ /* 0x001fe20000400000 */
[----:B------:R-:W-:-:S04]  /*7a60*/  ISETP.GT.AND P4, PT, R0, 0x8, P4 ;  /* 0x000000080000780c */ /* 0x000fc80002784270 */
[----:B------:R0:W-:Y:S01]  /*7a70*/  @P0 STG.E desc[UR36][R6.64+0x240], R9 ;  /* 0x0002400906000986 */ /* 0x0001e2000c101924 */
[----:B-1----:R-:W-:Y:S01]  /*7a80*/  FMUL R11, R100, R155 ;  /* 0x0000009b640b7220 */ /* 0x002fe20000400000 */
[----:B------:R-:W-:Y:S02]  /*7a90*/  ISETP.GT.AND P0, PT, R0, 0x8, P5 ;  /* 0x000000080000780c */ /* 0x000fe40002f04270 */
[----:B------:R-:W-:Y:S01]  /*7aa0*/  @P3 STG.E desc[UR36][R6.64+0x244], R99 ;  /* 0x0002446306003986 */ /* 0x000fe2000c101924 */
[----:B------:R-:W-:-:S03]  /*7ab0*/  ISETP.GT.AND P5, PT, R3, 0xa0, PT ;  /* 0x000000a00300780c */ /* 0x000fc60003fa4270 */
[----:B------:R1:W-:Y:S01]  /*7ac0*/  @P2 STG.E desc[UR36][R4.64+0x260], R11 ;  /* 0x0002600b04002986 */ /* 0x0003e2000c101924 */
[----:B------:R-:W-:Y:S02]  /*7ad0*/  ISETP.GT.AND P2, PT, R3, 0xa1, PT ;  /* 0x000000a10300780c */ /* 0x000fe40003f44270 */
[C---:B------:R-:W-:Y:S01]  /*7ae0*/  ISETP.GT.AND P3, PT, R0.reuse, RZ, P5 ;  /* 0x000000ff0000720c */ /* 0x040fe20002f64270 */
[----:B------:R-:W-:Y:S01]  /*7af0*/  @P1 STG.E desc[UR36][R4.64+0x264], R101 ;  /* 0x0002646504001986 */ /* 0x000fe2000c101924 */
[----:B------:R-:W-:Y:S01]  /*7b00*/  ISETP.GT.AND P1, PT, R0, RZ, P2 ;  /* 0x000000ff0000720c */ /* 0x000fe20001724270 */
[----:B0-----:R-:W-:Y:S01]  /*7b10*/  FMUL R9, R102, R155 ;  /* 0x0000009b66097220 */ /* 0x001fe20000400000 */
[----:B------:R-:W-:-:S04]  /*7b20*/  ISETP.GT.AND P2, PT, R0, 0x8, P2 ;  /* 0x000000080000780c */ /* 0x000fc80001744270 */
[----:B------:R0:W-:Y:S01]  /*7b30*/  @P0 STG.E desc[UR36][R6.64+0x260], R9 ;  /* 0x0002600906000986 */ /* 0x0001e2000c101924 */
[----:B-1----:R-:W-:Y:S01]  /*7b40*/  FMUL R11, R104, R155 ;  /* 0x0000009b680b7220 */ /* 0x002fe20000400000 */
[----:B------:R-:W-:Y:S02]  /*7b50*/  ISETP.GT.AND P0, PT, R0, 0x8, P5 ;  /* 0x000000080000780c */ /* 0x000fe40002f04270 */
[----:B------:R-:W-:Y:S04]  /*7b60*/  @P4 STG.E desc[UR36][R6.64+0x264], R103 ;  /* 0x0002646706004986 */ /* 0x000fe8000c101924 */
[----:B------:R1:W-:Y:S01]  /*7b70*/  @P3 STG.E desc[UR36][R4.64+0x280], R11 ;  /* 0x0002800b04003986 */ /* 0x0003e2000c101924 */
[----:B------:R-:W-:-:S03]  /*7b80*/  ISETP.GT.AND P3, PT, R3, 0xa8, PT ;  /* 0x000000a80300780c */ /* 0x000fc60003f64270 */
[----:B------:R-:W-:Y:S01]  /*7b90*/  @P1 STG.E desc[UR36][R4.64+0x284], R105 ;  /* 0x0002846904001986 */ /* 0x000fe2000c101924 */
[----:B------:R-:W-:Y:S01]  /*7ba0*/  ISETP.GT.AND P1, PT, R3, 0xa9, PT ;  /* 0x000000a90300780c */ /* 0x000fe20003f24270 */
[-C--:B0-----:R-:W-:Y:S01]  /*7bb0*/  FMUL R9, R106, R155.reuse ;  /* 0x0000009b6a097220 */ /* 0x081fe20000400000 */
[C---:B------:R-:W-:Y:S02]  /*7bc0*/  ISETP.GT.AND P5, PT, R0.reuse, RZ, P3 ;  /* 0x000000ff0000720c */ /* 0x040fe40001fa4270 */
[----:B------:R-:W-:Y:S02]  /*7bd0*/  ISETP.GT.AND P4, PT, R0, RZ, P1 ;  /* 0x000000ff0000720c */ /* 0x000fe40000f84270 */
[----:B------:R0:W-:Y:S01]  /*7be0*/  @P0 STG.E desc[UR36][R6.64+0x280], R9 ;  /* 0x0002800906000986 */ /* 0x0001e2000c101924 */
[----:B-1----:R-:W-:Y:S01]  /*7bf0*/  FMUL R11, R108, R155 ;  /* 0x0000009b6c0b7220 */ /* 0x002fe20000400000 */
[C---:B------:R-:W-:Y:S02]  /*7c00*/  ISETP.GT.AND P3, PT, R0.reuse, 0x8, P3 ;  /* 0x000000080000780c */ /* 0x040fe40001f64270 */
[----:B------:R-:W-:Y:S01]  /*7c10*/  @P2 STG.E desc[UR36][R6.64+0x284], R107 ;  /* 0x0002846b06002986 */ /* 0x000fe2000c101924 */
[----:B------:R-:W-:-:S02]  /*7c20*/  ISETP.GT.AND P1, PT, R0, 0x8, P1 ;  /* 0x000000080000780c */ /* 0x000fc40000f24270 */
[C---:B------:R-:W-:Y:S02]  /*7c30*/  ISETP.GT.AND P0, PT, R3.reuse, 0xb0, PT ;  /* 0x000000b00300780c */ /* 0x040fe40003f04270 */
[C---:B------:R-:W-:Y:S01]  /*7c40*/  ISETP.GT.AND P2, PT, R3.reuse, 0xb1, PT ;  /* 0x000000b10300780c */ /* 0x040fe20003f44270 */
[----:B------:R1:W-:Y:S01]  /*7c50*/  @P5 STG.E desc[UR36][R4.64+0x2a0], R11 ;  /* 0x0002a00b04005986 */ /* 0x0003e2000c101924 */
[----:B------:R-:W-:Y:S01]  /*7c60*/  ISETP.GT.AND P5, PT, R0, RZ, P0 ;  /* 0x000000ff0000720c */ /* 0x000fe200007a4270 */
[-C--:B0-----:R-:W-:Y:S01]  /*7c70*/  FMUL R9, R110, R155.reuse ;  /* 0x0000009b6e097220 */ /* 0x081fe20000400000 */
[C---:B------:R-:W-:Y:S01]  /*7c80*/  ISETP.GT.AND P0, PT, R0.reuse, 0x8, P0 ;  /* 0x000000080000780c */ /* 0x040fe20000704270 */
[----:B------:R-:W-:Y:S01]  /*7c90*/  @P4 STG.E desc[UR36][R4.64+0x2a4], R109 ;  /* 0x0002a46d04004986 */ /* 0x000fe2000c101924 */
[C---:B------:R-:W-:Y:S02]  /*7ca0*/  ISETP.GT.AND P4, PT, R0.reuse, RZ, P2 ;  /* 0x000000ff0000720c */ /* 0x040fe40001784270 */
[----:B------:R-:W-:Y:S01]  /*7cb0*/  ISETP.GT.AND P2, PT, R0, 0x8, P2 ;  /* 0x000000080000780c */ /* 0x000fe20001744270 */
[----:B------:R0:W-:Y:S01]  /*7cc0*/  @P3 STG.E desc[UR36][R6.64+0x2a0], R9 ;  /* 0x0002a00906003986 */ /* 0x0001e2000c101924 */
[----:B------:R-:W-:Y:S01]  /*7cd0*/  ISETP.GT.AND P3, PT, R3, 0xb9, PT ;  /* 0x000000b90300780c */ /* 0x000fe20003f64270 */
[----:B-1----:R-:W-:-:S02]  /*7ce0*/  FMUL R11, R112, R155 ;  /* 0x0000009b700b7220 */ /* 0x002fc40000400000 */
[----:B------:R-:W-:Y:S01]  /*7cf0*/  @P1 STG.E desc[UR36][R6.64+0x2a4], R111 ;  /* 0x0002a46f06001986 */ /* 0x000fe2000c101924 */
[----:B------:R-:W-:-:S03]  /*7d00*/  ISETP.GT.AND P1, PT, R3, 0xb8, PT ;  /* 0x000000b80300780c */ /* 0x000fc60003f24270 */
[----:B------:R1:W-:Y:S01]  /*7d10*/  @P5 STG.E desc[UR36][R4.64+0x2c0], R11 ;  /* 0x0002c00b04005986 */ /* 0x0003e2000c101924 */
[----:B------:R-:W-:Y:S01]  /*7d20*/  ISETP.GT.AND P5, PT, R0, RZ, P1 ;  /* 0x000000ff0000720c */ /* 0x000fe20000fa4270 */
[-C--:B0-----:R-:W-:Y:S02]  /*7d30*/  FMUL R9, R114, R155.reuse ;  /* 0x0000009b72097220 */ /* 0x081fe40000400000 */
[----:B------:R-:W-:Y:S01]  /*7d40*/  @P4 STG.E desc[UR36][R4.64+0x2c4], R113 ;  /* 0x0002c47104004986 */ /* 0x000fe2000c101924 */
[C---:B------:R-:W-:Y:S02]  /*7d50*/  ISETP.GT.AND P4, PT, R0.reuse, RZ, P3 ;  /* 0x000000ff0000720c */ /* 0x040fe40001f84270 */
[C---:B------:R-:W-:Y:S01]  /*7d60*/  ISETP.GT.AND P1, PT, R0.reuse, 0x8, P1 ;  /* 0x000000080000780c */ /* 0x040fe20000f24270 */
[----:B------:R0:W-:Y:S01]  /*7d70*/  @P0 STG.E desc[UR36][R6.64+0x2c0], R9 ;  /* 0x0002c00906000986 */ /* 0x0001e2000c101924 */
[C---:B------:R-:W-:Y:S02]  /*7d80*/  ISETP.GT.AND P0, PT, R3.reuse, 0xc0, PT ;  /* 0x000000c00300780c */ /* 0x040fe40003f04270 */
[----:B------:R-:W-:Y:S01]  /*7d90*/  ISETP.GT.AND P3, PT, R0, 0x8, P3 ;  /* 0x000000080000780c */ /* 0x000fe20001f64270 */
[----:B-1----:R-:W-:Y:S01]  /*7da0*/  FMUL R11, R116, R155 ;  /* 0x0000009b740b7220 */ /* 0x002fe20000400000 */
        /* <DEDUP_REMOVED lines=69> */
[----:B------:R-:W-:Y:S02]  /*8200*/  ISETP.GT.AND P3, PT, R0, 0x8, P3 ;  /* 0x000000080000780c */ /* 0x000fe40001f64270 */
[C---:B------:R-:W-:Y:S01]  /*8210*/  ISETP.GT.AND P0, PT, R3.reuse, 0xf0, PT ;  /* 0x000000f00300780c */ /* 0x040fe20003f04270 */
        /* <DEDUP_REMOVED lines=12> */
[-C--:B-1----:R-:W-:Y:S01]  /*82e0*/  FMUL R11, R144, R155.reuse ;  /* 0x0000009b900b7220 */ /* 0x082fe20000400000 */
[----:B------:R-:W-:Y:S01]  /*82f0*/  @P3 STG.E desc[UR36][R6.64+0x3a4], R143 ;  /* 0x0003a48f06003986 */ /* 0x000fe2000c101924 */
[----:B------:R-:W-:Y:S01]  /*8300*/  ISETP.GT.AND P3, PT, R3, 0xf8, PT ;  /* 0x000000f80300780c */ /* 0x000fe20003f64270 */
[----:B------:R-:W-:-:S02]  /*8310*/  FMUL R3, R146, R155 ;  /* 0x0000009b92037220 */ /* 0x000fc40000400000 */
[----:B------:R1:W-:Y:S01]  /*8320*/  @P5 STG.E desc[UR36][R4.64+0x3c0], R11 ;  /* 0x0003c00b04005986 */ /* 0x0003e2000c101924 */
[C---:B------:R-:W-:Y:S02]  /*8330*/  ISETP.GT.AND P5, PT, R0.reuse, RZ, P3 ;  /* 0x000000ff0000720c */ /* 0x040fe40001fa4270 */
[C---:B------:R-:W-:Y:S01]  /*8340*/  ISETP.GT.AND P3, PT, R0.reuse, 0x8, P3 ;  /* 0x000000080000780c */ /* 0x040fe20001f64270 */
[----:B------:R-:W-:Y:S01]  /*8350*/  @P4 STG.E desc[UR36][R4.64+0x3c4], R145 ;  /* 0x0003c49104004986 */ /* 0x000fe2000c101924 */
[----:B------:R-:W-:Y:S01]  /*8360*/  ISETP.GT.AND P4, PT, R0, RZ, P1 ;  /* 0x000000ff0000720c */ /* 0x000fe20000f84270 */
[-C--:B0-----:R-:W-:Y:S01]  /*8370*/  FMUL R9, R148, R155.reuse ;  /* 0x0000009b94097220 */ /* 0x081fe20000400000 */
[----:B------:R-:W-:Y:S01]  /*8380*/  ISETP.GT.AND P1, PT, R0, 0x8, P1 ;  /* 0x000000080000780c */ /* 0x000fe20000f24270 */
[----:B------:R-:W-:Y:S04]  /*8390*/  @P0 STG.E desc[UR36][R6.64+0x3c0], R3 ;  /* 0x0003c00306000986 */ /* 0x000fe8000c101924 */
[----:B------:R-:W-:Y:S01]  /*83a0*/  @P2 STG.E desc[UR36][R6.64+0x3c4], R147 ;  /* 0x0003c49306002986 */ /* 0x000fe2000c101924 */
[----:B-1----:R-:W-:-:S03]  /*83b0*/  FMUL R11, R150, R155 ;  /* 0x0000009b960b7220 */ /* 0x002fc60000400000 */
[----:B------:R-:W-:Y:S04]  /*83c0*/  @P5 STG.E desc[UR36][R4.64+0x3e0], R9 ;  /* 0x0003e00904005986 */ /* 0x000fe8000c101924 */
[----:B------:R0:W-:Y:S02]  /*83d0*/  @P4 STG.E desc[UR36][R4.64+0x3e4], R149 ;  /* 0x0003e49504004986 */ /* 0x0001e4000c101924 */
[----:B0-----:R-:W-:Y:S02]  /*83e0*/  @P3 IMAD.MOV.U32 R4, RZ, RZ, R6 ;  /* 0x000000ffff043224 */ /* 0x001fe400078e0006 */
[----:B------:R-:W-:-:S05]  /*83f0*/  @P3 IMAD.MOV.U32 R5, RZ, RZ, R7 ;  /* 0x000000ffff053224 */ /* 0x000fca00078e0007 */
[----:B------:R0:W-:Y:S04]  /*8400*/  @P3 STG.E desc[UR36][R4.64+0x3e0], R11 ;  /* 0x0003e00b04003986 */ /* 0x0001e8000c101924 */
[----:B------:R0:W-:Y:S02]  /*8410*/  @P1 STG.E desc[UR36][R6.64+0x3e4], R151 ;  /* 0x0003e49706001986 */ /* 0x0001e4000c101924 */
.L_x_286:
[----:B------:R-:W-:Y:S05]  /*8420*/  BSYNC B0 ;  /* 0x0000000000007941 */ /* 0x000fea0003800000 */
.L_x_32:
[----:B------:R-:W-:Y:S01]  /*8430*/  ULDC UR4, c[0x0][0xc] ;  /* 0x0000030000047ab9 */ /* 0x000fe20000000800 */
[----:B------:R-:W-:Y:S01]  /*8440*/  ULDC UR5, c[0x0][0x10] ;  /* 0x0000040000057ab9 */ /* 0x000fe20000000800 */
[----:B0-----:R-:W0:Y:S01]  /*8450*/  LDC R3, c[0x0][0x14] ;  /* 0x00000500ff037b82 */ /* 0x001e220000000800 */
[----:B------:R-:W-:Y:S01]  /*8460*/  UIMAD.WIDE.U32 UR4, UR4, UR5, URZ ;  /* 0x00000005040472a5 */ /* 0x000fe2000f8e003f */
[----:B------:R-:W-:Y:S01]  /*8470*/  PRMT R0, RZ, 0x7610, R0 ;  /* 0x00007610ff007816 */ /* 0x000fe20000000000 */
[----:B------:R-:W-:Y:S02]  /*8480*/  IMAD.MOV.U32 R153, RZ, RZ, -0x1 ;  /* 0xffffffffff997424 */ /* 0x000fe400078e00ff */
[----:B------:R-:W-:Y:S02]  /*8490*/  IMAD.MOV.U32 R23, RZ, RZ, -0x1 ;  /* 0xffffffffff177424 */ /* 0x000fe400078e00ff */
[----:B0-----:R-:W-:-:S04]  /*84a0*/  IMAD.WIDE.U32 R16, R3, UR4, R16 ;  /* 0x0000000403107c25 */ /* 0x001fc8000f8e0010 */
[----:B------:R-:W-:Y:S01]  /*84b0*/  IMAD R3, R3, UR5, RZ ;  /* 0x0000000503037c24 */ /* 0x000fe2000f8e02ff */
[----:B------:R-:W-:Y:S02]  /*84c0*/  ULDC.64 UR4, c[0x0][0x650] ;  /* 0x0001940000047ab9 */ /* 0x000fe40000000a00 */
[----:B------:R-:W-:Y:S01]  /*84d0*/  ISETP.GE.U32.AND P0, PT, R16, UR4, PT ;  /* 0x0000000410007c0c */ /* 0x000fe2000bf06070 */
[----:B------:R-:W-:-:S05]  /*84e0*/  IMAD.IADD R17, R17, 0x1, R3 ;  /* 0x0000000111117824 */ /* 0x000fca00078e0203 */
[----:B------:R-:W-:-:S13]  /*84f0*/  ISETP.GE.U32.AND.EX P0, PT, R17, UR5, PT, P0 ;  /* 0x0000000511007c0c */ /* 0x000fda000bf06100 */
[----:B------:R-:W-:Y:S05]  /*8500*/  @P0 BRA `(.L_x_287) ;  /* 0x0000000400640947 */ /* 0x000fea0003800000 */
[----:B------:R-:W0:Y:S01]  /*8510*/  S2R R12, SR_CTAID.X ;  /* 0x00000000000c7919 */ /* 0x000e220000002500 */
[----:B---3--:R-:W3:Y:S01]  /*8520*/  LDC.64 R10, c[0x0][0x628] ;  /* 0x00018a00ff0a7b82 */ /* 0x008ee20000000a00 */
[----:B------:R-:W-:Y:S01]  /*8530*/  ULDC UR4, c[0x0][0x150] ;  /* 0x0000540000047ab9 */ /* 0x000fe20000000800 */
[----:B-12-4-:R-:W-:Y:S01]  /*8540*/  IMAD.MOV.U32 R8, RZ, RZ, R16 ;  /* 0x000000ffff087224 */ /* 0x016fe200078e0010 */
[----:B------:R-:W1:Y:S01]  /*8550*/  S2R R24, SR_CTAID.Y ;  /* 0x0000000000187919 */ /* 0x000e620000002600 */
[----:B------:R-:W-:-:S04]  /*8560*/  IMAD.MOV.U32 R9, RZ, RZ, R17 ;  /* 0x000000ffff097224 */ /* 0x000fc800078e0011 */
[----:B------:R-:W2:Y:S08]  /*8570*/  LDC R21, c[0x0][0x144] ;  /* 0x00005100ff157b82 */ /* 0x000eb00000000800 */
[----:B------:R-:W4:Y:S08]  /*8580*/  LDC R0, c[0x0][0x630] ;  /* 0x00018c00ff007b82 */ /* 0x000f300000000800 */
[----:B------:R-:W1:Y:S01]  /*8590*/  LDC.64 R14, c[0x0][0x620] ;  /* 0x00018800ff0e7b82 */ /* 0x000e620000000a00 */
[----:B---3--:R-:W-:-:S04]  /*85a0*/  ISETP.NE.U32.AND P0, PT, R10, RZ, PT ;  /* 0x000000ff0a00720c */ /* 0x008fc80003f05070 */
[----:B------:R-:W-:Y:S02]  /*85b0*/  ISETP.NE.AND.EX P0, PT, R11, RZ, PT, P0 ;  /* 0x000000ff0b00720c */ /* 0x000fe40003f05300 */
[----:B0-----:R-:W-:-:S05]  /*85c0*/  I2FP.F32.U32 R3, R12 ;  /* 0x0000000c00037245 */ /* 0x001fca0000201000 */
[----:B------:R-:W-:-:S04]  /*85d0*/  FMUL R3, R3, UR4 ;  /* 0x0000000403037c20 */ /* 0x000fc80008400000 */
[----:B------:R0:W3:Y:S02]  /*85e0*/  F2I.U32.TRUNC.NTZ R20, R3 ;  /* 0x0000000300147305 */ /* 0x0000e4000020f000 */
[----:B--2-4-:R-:W-:Y:S05]  /*85f0*/  @!P0 BRA `(.L_x_288) ;  /* 0x0000000000288947 */ /* 0x014fea0003800000 */
[----:B0-----:R-:W0:Y:S02]  /*8600*/  LDC R3, c[0x0][0x634] ;  /* 0x00018d00ff037b82 */ /* 0x001e240000000800 */
        /* <DEDUP_REMOVED lines=9> */
.L_x_288:
[----:B------:R-:W2:Y:S01]  /*86a0*/  LDC.64 R28, c[0x0][0x640] ;  /* 0x00019000ff1c7b82 */ /* 0x000ea20000000a00 */
[-CC-:B------:R-:W-:Y:S01]  /*86b0*/  SHF.R.U64 R23, R8, R0.reuse, R9.reuse ;  /* 0x0000000008177219 */ /* 0x180fe20000001209 */
[----:B---3--:R-:W-:Y:S01]  /*86c0*/  IMAD.MOV R20, RZ, RZ, -R20 ;  /* 0x000000ffff147224 */ /* 0x008fe200078e0a14 */
[----:B------:R-:W-:Y:S01]  /*86d0*/  SHF.R.U32.HI R0, RZ, R0, R9 ;  /* 0x00000000ff007219 */ /* 0x000fe20000011609 */
[----:B------:R-:W-:Y:S01]  /*86e0*/  ULDC UR4, c[0x0][0x154] ;  /* 0x0000550000047ab9 */ /* 0x000fe20000000800 */
[----:B0-----:R-:W-:Y:S01]  /*86f0*/  IADD3 R3, P0, RZ, -R23, RZ ;  /* 0x80000017ff037210 */ /* 0x001fe20007f1e0ff */
[----:B------:R-:W-:Y:S02]  /*8700*/  IMAD R21, R21, R20, R12 ;  /* 0x0000001415157224 */ /* 0x000fe400078e020c */
[----:B------:R-:W0:Y:S01]  /*8710*/  LDC R6, c[0x0][0x618] ;  /* 0x00018600ff067b82 */ /* 0x000e220000000800 */
[----:B------:R-:W-:Y:S02]  /*8720*/  IMAD.MOV.U32 R7, RZ, RZ, 0x1 ;  /* 0x00000001ff077424 */ /* 0x000fe400078e00ff */
[----:B------:R-:W-:-:S04]  /*8730*/  IMAD.X R5, RZ, RZ, ~R0, P0 ;  /* 0x000000ffff057224 */ /* 0x000fc800000e0e00 */
[-C--:B-1----:R-:W-:Y:S01]  /*8740*/  IMAD R0, R5, R14.reuse, RZ ;  /* 0x0000000e05007224 */ /* 0x082fe200078e02ff */
[----:B------:R-:W1:Y:S01]  /*8750*/  LDC R8, c[0x0][0x608] ;  /* 0x00018200ff087b82 */ /* 0x000e620000000800 */
[----:B------:R-:W-:-:S04]  /*8760*/  IMAD.WIDE.U32 R4, R3, R14, R16 ;  /* 0x0000000e03047225 */ /* 0x000fc800078e0010 */
[----:B------:R-:W-:Y:S01]  /*8770*/  IMAD R3, R3, R15, R0 ;  /* 0x0000000f03037224 */ /* 0x000fe200078e0200 */
[----:B------:R-:W-:Y:S02]  /*8780*/  I2FP.F32.U32 R0, R24 ;  /* 0x0000001800007245 */ /* 0x000fe40000201000 */
[----:B------:R-:W3:Y:S01]  /*8790*/  LDC R26, c[0x0][0x658] ;  /* 0x00019600ff1a7b82 */ /* 0x000ee20000000800 */
[----:B------:R-:W-:Y:S01]  /*87a0*/  IMAD.IADD R3, R5, 0x1, R3 ;  /* 0x0000000105037824 */ /* 0x000fe200078e0203 */
[----:B--2---:R-:W-:Y:S01]  /*87b0*/  ISETP.NE.U32.AND P0, PT, R28, RZ, PT ;  /* 0x000000ff1c00720c */ /* 0x004fe20003f05070 */
[----:B------:R-:W-:Y:S01]  /*87c0*/  FMUL R0, R0, UR4 ;  /* 0x0000000400007c20 */ /* 0x000fe20008400000 */
[----:B------:R-:W-:Y:S02]  /*87d0*/  IMAD.MOV.U32 R5, RZ, RZ, -0x1 ;  /* 0xffffffffff057424 */ /* 0x000fe400078e00ff */
[----:B------:R-:W-:Y:S01]  /*87e0*/  ISETP.NE.AND.EX P0, PT, R29, RZ, PT, P0 ;  /* 0x000000ff1d00720c */ /* 0x000fe20003f05300 */
[----:B------:R2:W4:Y:S01]  /*87f0*/  F2I.U32.TRUNC.NTZ R13, R0 ;  /* 0x00000000000d7305 */ /* 0x000522000020f000 */
[----:B------:R-:W2:Y:S01]  /*8800*/  LDC R15, c[0x0][0x148] ;  /* 0x00005200ff0f7b82 */ /* 0x000ea20000000800 */
[----:B0-----:R-:W-:-:S02]  /*8810*/  SHF.R.U64 R12, R4, R6, R3 ;  /* 0x00000006040c7219 */ /* 0x001fc40000001203 */
[----:B------:R-:W-:-:S05]  /*8820*/  SHF.R.U32.HI R3, RZ, R6, R3 ;  /* 0x00000006ff037219 */ /* 0x000fca0000011603 */
[----:B------:R-:W0:Y:S01]  /*8830*/  LDC R20, c[0x0][0x600] ;  /* 0x00018000ff147b82 */ /* 0x000e220000000800 */
[-CC-:B-1----:R-:W-:Y:S02]  /*8840*/  SHF.R.U64 R10, R12, R8.reuse, R3.reuse ;  /* 0x000000080c0a7219 */ /* 0x182fe40000001203 */
[----:B------:R-:W-:-:S05]  /*8850*/  SHF.R.U32.HI R3, RZ, R8, R3 ;  /* 0x00000008ff037219 */ /* 0x000fca0000011603 */
[----:B------:R-:W1:Y:S01]  /*8860*/  LDC R27, c[0x0][0x648] ;  /* 0x00019200ff1b7b82 */ /* 0x000e620000000800 */
[-C--:B---3--:R-:W-:Y:S02]  /*8870*/  SHF.L.U32 R4, R5, R26.reuse, RZ ;  /* 0x0000001a05047219 */ /* 0x088fe400000006ff */
[--C-:B------:R-:W-:Y:S02]  /*8880*/  SHF.R.U64 R14, R10, R26, R3.reuse ;  /* 0x0000001a0a0e7219 */ /* 0x100fe40000001203 */
[----:B------:R-:W-:Y:S02]  /*8890*/  LOP3.LUT R25, RZ, R4, RZ, 0x33, !PT ;  /* 0x00000004ff197212 */ /* 0x000fe400078e33ff */
[-C--:B------:R-:W-:Y:S01]  /*88a0*/  SHF.R.U32.HI R5, RZ, R26.reuse, R3 ;  /* 0x0000001aff057219 */ /* 0x080fe20000011603 */
[----:B------:R-:W3:Y:S01]  /*88b0*/  LDC R30, c[0x0][0x638] ;  /* 0x00018e00ff1e7b82 */ /* 0x000ee20000000800 */
[----:B------:R-:W-:Y:S01]  /*88c0*/  SHF.L.U32 R154, R7, R26, RZ ;  /* 0x0000001a079a7219 */ /* 0x000fe200000006ff */
[----:B------:R-:W-:-:S06]  /*88d0*/  IMAD.MOV.U32 R4, RZ, RZ, R14 ;  /* 0x000000ffff047224 */ /* 0x000fcc00078e000e */
[----:B------:R-:W0:Y:S01]  /*88e0*/  LDC R31, c[0x0][0x610] ;  /* 0x00018400ff1f7b82 */ /* 0x000e220000000800 */
[----:B----4-:R-:W-:Y:S05]  /*88f0*/  @!P0 BRA `(.L_x_289) ;  /* 0x0000000000288947 */ /* 0x010fea0003800000 */
        /* <DEDUP_REMOVED lines=10> */
.L_x_289:
[----:B------:R-:W-:Y:S01]  /*89a0*/  ISETP.NE.AND P0, PT, R2, 0x1, PT ;  /* 0x000000010200780c */ /* 0x000fe20003f05270 */
[----:B0-----:R-:W-:Y:S01]  /*89b0*/  VIADD R7, R20, 0xffffffff ;  /* 0xffffffff14077836 */ /* 0x001fe20000000000 */
[----:B-12---:R-:W-:Y:S01]  /*89c0*/  SHF.R.U64 R0, R4, R27, R5 ;  /* 0x0000001b04007219 */ /* 0x006fe20000001205 */
[----:B------:R-:W-:Y:S01]  /*89d0*/  IMAD.MOV R13, RZ, RZ, -R13 ;  /* 0x000000ffff0d7224 */ /* 0x000fe200078e0a0d */
[----:B------:R-:W-:Y:S01]  /*89e0*/  LOP3.LUT R5, R10, R25, RZ, 0xc0, !PT ;  /* 0x000000190a057212 */ /* 0x000fe200078ec0ff */
[----:B------:R-:W-:Y:S02]  /*89f0*/  IMAD.MOV.U32 R4, RZ, RZ, 0x1 ;  /* 0x00000001ff047424 */ /* 0x000fe400078e00ff */
[----:B------:R-:W-:Y:S02]  /*8a00*/  IMAD.MOV R3, RZ, RZ, -R0 ;  /* 0x000000ffff037224 */ /* 0x000fe400078e0a00 */
[----:B------:R-:W-:Y:S01]  /*8a10*/  IMAD R154, R154, R0, R5 ;  /* 0x000000009a9a7224 */ /* 0x000fe200078e0205 */
[----:B------:R-:W-:Y:S01]  /*8a20*/  LOP3.LUT R5, R12, R7, RZ, 0xc0, !PT ;  /* 0x000000070c057212 */ /* 0x000fe200078ec0ff */
[----:B---3--:R-:W-:-:S02]  /*8a30*/  IMAD R0, R3, R30, R14 ;  /* 0x0000001e03007224 */ /* 0x008fc400078e020e */
[----:B------:R-:W-:Y:S02]  /*8a40*/  @P0 IMAD R21, R15, R13, R24 ;  /* 0x0000000d0f150224 */ /* 0x000fe400078e0218 */
[----:B------:R-:W-:Y:S01]  /*8a50*/  IMAD R3, R0, R20, R5 ;  /* 0x0000001400037224 */ /* 0x000fe200078e0205 */
[----:B------:R-:W-:Y:S01]  /*8a60*/  PRMT R0, R4, 0x7610, R0 ;  /* 0x0000761004007816 */ /* 0x000fe20000000000 */
[----:B------:R-:W-:-:S05]  /*8a70*/  IMAD R154, R154, R31, R21 ;  /* 0x0000001f9a9a7224 */ /* 0x000fca00078e0215 */
[----:B------:R-:W-:Y:S02]  /*8a80*/  SEL R153, R3, R154, !P0 ;  /* 0x0000009a03997207 */ /* 0x000fe40004000000 */
[----:B------:R-:W-:-:S07]  /*8a90*/  SEL R154, R154, R3, !P0 ;  /* 0x000000039a9a7207 */ /* 0x000fce0004000000 */
.L_x_287:
[----:B------:R-:W-:-:S13]  /*8aa0*/  LOP3.LUT P0, RZ, R0, 0xff, RZ, 0xc0, !PT ;  /* 0x000000ff00ff7812 */ /* 0x000fda000780c0ff */
[----:B------:R-:W-:Y:S05]  /*8ab0*/  @P0 BRA `(.L_x_290) ;  /* 0xffffff8400d80947 */ /* 0x000fea000383ffff */
[----:B------:R-:W-:Y:S05]  /*8ac0*/  EXIT ;  /* 0x000000000000794d */ /* 0x000fea0003800000 */
.L_x_7:
        /* <DEDUP_REMOVED lines=26> */
.L_x_292:
[----:B------:R-:W0:Y:S01]  /*8c70*/  LDC.64 R28, c[0x0][0x640] ;  /* 0x00019000ff1c7b82 */ /* 0x000e220000000a00 */
[-CC-:B------:R-:W-:Y:S01]  /*8c80*/  SHF.R.U64 R22, R12, R6.reuse, R13.reuse ;  /* 0x000000060c167219 */ /* 0x180fe2000000120d */
[----:B------:R-:W-:Y:S01]  /*8c90*/  IMAD.MOV.U32 R30, RZ, RZ, 0x1 ;  /* 0x00000001ff1e7424 */ /* 0x000fe200078e00ff */
[----:B------:R-:W-:Y:S02]  /*8ca0*/  SHF.R.U32.HI R6, RZ, R6, R13 ;  /* 0x00000006ff067219 */ /* 0x000fe4000001160d */
        /* <DEDUP_REMOVED lines=8> */
[----:B------:R-:W-:Y:S01]  /*8d30*/  IMAD.IADD R9, R9, 0x1, R11 ;  /* 0x0000000109097824 */ /* 0x000fe200078e020b */
[----:B0-----:R-:W-:-:S04]  /*8d40*/  ISETP.NE.U32.AND P0, PT, R28, RZ, PT ;  /* 0x000000ff1c00720c */ /* 0x001fc80003f05070 */
[----:B------:R-:W-:Y:S02]  /*8d50*/  ISETP.NE.AND.EX P0, PT, R29, RZ, PT, P0 ;  /* 0x000000ff1d00720c */ /* 0x000fe40003f05300 */
[----:B------:R-:W0:Y:S01]  /*8d60*/  LDC R20, c[0x0][0x600] ;  /* 0x00018000ff147b82 */ /* 0x000e220000000800 */
[-CC-:B-1----:R-:W-:Y:S01]  /*8d70*/  SHF.R.U64 R14, R8, R10.reuse, R9.reuse ;  /* 0x0000000a080e7219 */ /* 0x182fe20000001209 */
[----:B------:R-:W-:Y:S01]  /*8d80*/  IMAD.MOV.U32 R8, RZ, RZ, -0x1 ;  /* 0xffffffffff087424 */ /* 0x000fe200078e00ff */
[----:B------:R-:W-:-:S05]  /*8d90*/  SHF.R.U32.HI R9, RZ, R10, R9 ;  /* 0x0000000aff097219 */ /* 0x000fca0000011609 */
[----:B------:R-:W1:Y:S01]  /*8da0*/  LDC R26, c[0x0][0x648] ;  /* 0x00019200ff1a7b82 */ /* 0x000e620000000800 */
[-CC-:B--2---:R-:W-:Y:S02]  /*8db0*/  SHF.R.U64 R21, R14, R12.reuse, R9.reuse ;  /* 0x0000000c0e157219 */ /* 0x184fe40000001209 */
[----:B------:R-:W-:-:S05]  /*8dc0*/  SHF.R.U32.HI R6, RZ, R12, R9 ;  /* 0x0000000cff067219 */ /* 0x000fca0000011609 */
[----:B------:R-:W2:Y:S01]  /*8dd0*/  LDC R27, c[0x0][0x638] ;  /* 0x00018e00ff1b7b82 */ /* 0x000ea20000000800 */
[-C--:B---3--:R-:W-:Y:S02]  /*8de0*/  SHF.L.U32 R8, R8, R25.reuse, RZ ;  /* 0x0000001908087219 */ /* 0x088fe400000006ff */
[-CC-:B------:R-:W-:Y:S02]  /*8df0*/  SHF.R.U64 R23, R21, R25.reuse, R6.reuse ;  /* 0x0000001915177219 */ /* 0x180fe40000001206 */
[----:B------:R-:W-:Y:S02]  /*8e00*/  LOP3.LUT R32, RZ, R8, RZ, 0x33, !PT ;  /* 0x00000008ff207212 */ /* 0x000fe400078e33ff */
[----:B------:R-:W-:Y:S01]  /*8e10*/  SHF.R.U32.HI R9, RZ, R25, R6 ;  /* 0x00000019ff097219 */ /* 0x000fe20000011606 */
[----:B------:R-:W3:Y:S01]  /*8e20*/  LDC R31, c[0x0][0x610] ;  /* 0x00018400ff1f7b82 */ /* 0x000ee20000000800 */
[----:B------:R-:W-:Y:S01]  /*8e30*/  IMAD.MOV.U32 R8, RZ, RZ, R23 ;  /* 0x000000ffff087224 */ /* 0x000fe200078e0017 */
[----:B------:R-:W-:Y:S06]  /*8e40*/  @!P0 BRA `(.L_x_293) ;  /* 0x0000000000288947 */ /* 0x000fec0003800000 */
        /* <DEDUP_REMOVED lines=10> */
.L_x_293:
[----:B------:R-:W-:Y:S02]  /*8ef0*/  ISETP.NE.AND P0, PT, R2, 0x1, PT ;  /* 0x000000010200780c */ /* 0x000fe40003f05270 */
[----:B-1----:R-:W-:Y:S01]  /*8f00*/  SHF.R.U64 R6, R8, R26, R9 ;  /* 0x0000001a08067219 */ /* 0x002fe20000001209 */
[----:B0-----:R-:W-:Y:S01]  /*8f10*/  VIADD R9, R20, 0xffffffff ;  /* 0xffffffff14097836 */ /* 0x001fe20000000000 */
[----:B------:R-:W-:Y:S02]  /*8f20*/  SHF.L.U32 R30, R30, R25, RZ ;  /* 0x000000191e1e7219 */ /* 0x000fe400000006ff */
[----:B------:R-:W-:Y:S01]  /*8f30*/  LOP3.LUT R5, R21, R32, RZ, 0xc0, !PT ;  /* 0x0000002015057212 */ /* 0x000fe200078ec0ff */
[----:B------:R-:W-:-:S04]  /*8f40*/  IMAD.MOV R8, RZ, RZ, -R6 ;  /* 0x000000ffff087224 */ /* 0x000fc800078e0a06 */
[----:B------:R-:W-:Y:S01]  /*8f50*/  IMAD R6, R30, R6, R5 ;  /* 0x000000061e067224 */ /* 0x000fe200078e0205 */
[----:B------:R-:W-:Y:S01]  /*8f60*/  LOP3.LUT R5, R14, R9, RZ, 0xc0, !PT ;  /* 0x000000090e057212 */ /* 0x000fe200078ec0ff */
[----:B------:R-:W-:Y:S02]  /*8f70*/  @P0 IMAD R3, R7, R24, R4 ;  /* 0x0000001807030224 */ /* 0x000fe400078e0204 */
[----:B--2---:R-:W-:Y:S02]  /*8f80*/  IMAD R4, R8, R27, R23 ;  /* 0x0000001b08047224 */ /* 0x004fe400078e0217 */
[----:B---3--:R-:W-:Y:S02]  /*8f90*/  IMAD R3, R6, R31, R3 ;  /* 0x0000001f06037224 */ /* 0x008fe400078e0203 */
[----:B------:R-:W-:Y:S02]  /*8fa0*/  IMAD R4, R4, R20, R5 ;  /* 0x0000001404047224 */ /* 0x000fe400078e0205 */
[----:B------:R-:W-:-:S02]  /*8fb0*/  IMAD.MOV.U32 R8, RZ, RZ, 0x1 ;  /* 0x00000001ff087424 */ /* 0x000fc400078e00ff */
[----:B------:R-:W-:Y:S01]  /*8fc0*/  IMAD.MOV.U32 R6, RZ, RZ, R22 ;  /* 0x000000ffff067224 */ /* 0x000fe200078e0016 */
[----:B------:R-:W-:Y:S02]  /*8fd0*/  SEL R21, R4, R3, !P0 ;  /* 0x0000000304157207 */ /* 0x000fe40004000000 */
[----:B------:R-:W-:-:S07]  /*8fe0*/  SEL R20, R3, R4, !P0 ;  /* 0x0000000403147207 */ /* 0x000fce0004000000 */
.L_x_291:
[----:B------:R-:W-:-:S08]  /*8ff0*/  NOP ;  /* 0x0000000000007918 */ /* 0x000fd00000000000 */
[----:B------:R-:W0:-:S00]  /*9000*/  USETMAXREG.DEALLOC.CTAPOOL 0x28 ;  /* 0x00000028000079c8 */ /* 0x000e0000080e0500 */
[----:B0-----:R-:W-:-:S13]  /*9010*/  ISETP.NE.AND P0, PT, R0, RZ, PT ;  /* 0x000000ff0000720c */ /* 0x001fda0003f05270 */
[----:B------:R-:W-:Y:S05]  /*9020*/  @P0 EXIT ;  /* 0x000000000000094d */ /* 0x000fea0003800000 */
[----:B------:R-:W-:Y:S01]  /*9030*/  LOP3.LUT P0, RZ, R8, 0xff, RZ, 0xc0, !PT ;  /* 0x000000ff08ff7812 */ /* 0x000fe2000780c0ff */
[----:B------:R-:W-:Y:S02]  /*9040*/  IMAD.MOV.U32 R0, RZ, RZ, 0x1 ;  /* 0x00000001ff007424 */ /* 0x000fe400078e00ff */
[----:B------:R-:W-:-:S10]  /*9050*/  IMAD.MOV.U32 R3, RZ, RZ, RZ ;  /* 0x000000ffff037224 */ /* 0x000fd400078e00ff */
[----:B------:R-:W-:Y:S05]  /*9060*/  @!P0 BRA `(.L_x_294) ;  /* 0x0000000c00488947 */ /* 0x000fea0003800000 */
[----:B------:R-:W0:Y:S01]  /*9070*/  LDC R0, c[0x0][0x28c] ;  /* 0x0000a300ff007b82 */ /* 0x000e220000000800 */
[----:B------:R-:W1:Y:S01]  /*9080*/  S2R R11, SR_CgaCtaId ;  /* 0x00000000000b7919 */ /* 0x000e620000008800 */
[----:B------:R-:W-:Y:S01]  /*9090*/  ULDC UR5, c[0x0][0x600] ;  /* 0x0001800000057ab9 */ /* 0x000fe20000000800 */
[----:B------:R-:W-:Y:S01]  /*90a0*/  ULDC UR4, c[0x0][0xc] ;  /* 0x0000030000047ab9 */ /* 0x000fe20000000800 */
[----:B------:R-:W-:Y:S01]  /*90b0*/  UIADD3 UR16, UR5, -0x1, URZ ;  /* 0xffffffff05107890 */ /* 0x000fe2000fffe03f */
[----:B------:R-:W-:Y:S01]  /*90c0*/  BSSY B0, `(.L_x_294) ;  /* 0x00000cc000007945 */ /* 0x000fe20003800000 */
[----:B------:R-:W-:Y:S01]  /*90d0*/  ULDC UR6, c[0x0][0x658] ;  /* 0x0001960000067ab9 */ /* 0x000fe20000000800 */
[----:B------:R-:W-:Y:S01]  /*90e0*/  ULDC UR5, c[0x0][0x10] ;  /* 0x0000040000057ab9 */ /* 0x000fe20000000800 */
[----:B------:R-:W-:Y:S01]  /*90f0*/  UMOV UR7, 0xffffffff ;  /* 0xffffffff00077882 */ /* 0x000fe20000000000 */
[----:B------:R-:W-:Y:S01]  /*9100*/  UMOV UR8, 0x1 ;  /* 0x0000000100087882 */ /* 0x000fe20000000000 */
[----:B------:R-:W-:Y:S01]  /*9110*/  UIMAD.WIDE.U32 UR4, UR4, UR5, URZ ;  /* 0x00000005040472a5 */ /* 0x000fe2000f8e003f */
[----:B------:R-:W-:Y:S01]  /*9120*/  IMAD.MOV.U32 R9, RZ, RZ, 0x1 ;  /* 0x00000001ff097424 */ /* 0x000fe200078e00ff */
[----:B------:R-:W-:Y:S01]  /*9130*/  USHF.L.U32 UR7, UR7, UR6, URZ ;  /* 0x0000000607077299 */ /* 0x000fe2000800063f */
[----:B------:R-:W-:Y:S01]  /*9140*/  LOP3.LUT R13, R19, 0x2, RZ, 0xfc, !PT ;  /* 0x00000002130d7812 */ /* 0x000fe200078efcff */
[----:B------:R-:W-:-:S02]  /*9150*/  USHF.L.U32 UR18, UR8, UR6, URZ ;  /* 0x0000000608127299 */ /* 0x000fc4000800063f */
[----:B------:R-:W-:Y:S01]  /*9160*/  ULOP3.LUT UR17, URZ, UR7, URZ, 0x33, !UPT ;  /* 0x000000073f117292 */ /* 0x000fe2000f8e333f */
[----:B------:R-:W-:Y:S01]  /*9170*/  ULDC UR6, c[0x0][0x14] ;  /* 0x0000050000067ab9 */ /* 0x000fe20000000800 */
[----:B------:R-:W-:Y:S01]  /*9180*/  ULDC.64 UR22, c[0x0][0x198] ;  /* 0x0000660000167ab9 */ /* 0x000fe20000000a00 */
[----:B------:R-:W-:Y:S02]  /*9190*/  UIMAD.WIDE.U32 UR20, UR4, UR6, URZ ;  /* 0x00000006041472a5 */ /* 0x000fe4000f8e003f */
[----:B------:R-:W-:Y:S01]  /*91a0*/  UIMAD UR13, UR5, UR6, URZ ;  /* 0x00000006050d72a4 */ /* 0x000fe2000f8e023f */
[----:B0-----:R-:W-:-:S03]  /*91b0*/  VIADD R0, R0, 0x1f ;  /* 0x0000001f00007836 */ /* 0x001fc60000000000 */
[----:B------:R-:W-:Y:S02]  /*91c0*/  UIADD3 UR13, UR21, UR13, URZ ;  /* 0x0000000d150d7290 */ /* 0x000fe4000fffe03f */
[----:B------:R-:W-:-:S04]  /*91d0*/  SHF.R.S32.HI R3, RZ, 0x1f, R0 ;  /* 0x0000001fff037819 */ /* 0x000fc80000011400 */
[----:B------:R-:W-:Y:S01]  /*91e0*/  LEA.HI R8, R3, R0, RZ, 0x5 ;  /* 0x0000000003087211 */ /* 0x000fe200078f28ff */
[C---:B-1----:R-:W-:Y:S02]  /*91f0*/  IMAD.SHL.U32 R10, R11.reuse, 0x40, RZ ;  /* 0x000000400b0a7824 */ /* 0x042fe400078e00ff */
[----:B------:R-:W-:Y:S01]  /*9200*/  IMAD.SHL.U32 R11, R11, 0x800, RZ ;  /* 0x000008000b0b7824 */ /* 0x000fe200078e00ff */
[----:B------:R-:W-:Y:S01]  /*9210*/  SHF.R.S32.HI R8, RZ, 0x5, R8 ;  /* 0x00000005ff087819 */ /* 0x000fe20000011408 */
[----:B------:R-:W-:Y:S01]  /*9220*/  IMAD.MOV.U32 R0, RZ, RZ, 0x1 ;  /* 0x00000001ff007424 */ /* 0x000fe200078e00ff */
[----:B------:R-:W-:Y:S01]  /*9230*/  LOP3.LUT R10, R10, 0xc0, RZ, 0xc0, !PT ;  /* 0x000000c00a0a7812 */ /* 0x000fe200078ec0ff */
[----:B------:R-:W-:Y:S01]  /*9240*/  IMAD.MOV.U32 R3, RZ, RZ, RZ ;  /* 0x000000ffff037224 */ /* 0x000fe200078e00ff */
[----:B------:R-:W-:Y:S01]  /*9250*/  LOP3.LUT R11, R11, 0x1800, RZ, 0xc0, !PT ;  /* 0x000018000b0b7812 */ /* 0x000fe200078ec0ff */
[----:B------:R-:W-:-:S07]  /*9260*/  VIADD R12, R8, 0x1 ;  /* 0x00000001080c7836 */ /* 0x000fce0000000000 */
.L_x_305:
[----:B------:R-:W-:-:S03]  /*9270*/  UMOV UR4, 0xffffffff ;  /* 0xffffffff00047882 */ /* 0x000fc60000000000 */
[----:B------:R-:W-:Y:S05]  /*9280*/  BRA.DIV UR4, `(.L_x_295) ;  /* 0x0000000e04a87947 */ /* 0x000fea000b800000 */
[----:B------:R-:W-:-:S13]  /*9290*/  ELECT P6, URZ, PT ;  /* 0x00000000003f782f */ /* 0x000fda00038c0000 */
.L_x_316:
[----:B------:R-:W0:Y:S01]  /*92a0*/  LDC R4, c[0x0][0x28c] ;  /* 0x0000a300ff047b82 */ /* 0x000e220000000800 */
[----:B------:R-:W-:Y:S01]  /*92b0*/  BSSY B1, `(.L_x_296) ;  /* 0x0000038000017945 */ /* 0x000fe20003800000 */
[----:B0-----:R-:W-:-:S13]  /*92c0*/  ISETP.LT.OR P6, PT, R4, 0x1, !P6 ;  /* 0x000000010400780c */ /* 0x001fda00077c1670 */
[----:B------:R-:W-:Y:S05]  /*92d0*/  @P6 BRA `(.L_x_297) ;  /* 0x0000000000d46947 */ /* 0x000fea0003800000 */
[----:B------:R-:W-:Y:S02]  /*92e0*/  IMAD.SHL.U32 R22, R20, 0x80, RZ ;  /* 0x0000008014167824 */ /* 0x000fe400078e00ff */
[----:B------:R-:W-:Y:S02]  /*92f0*/  IMAD R21, R21, 0x100, R10 ;  /* 0x0000010015157824 */ /* 0x000fe400078e020a */
[----:B------:R-:W-:Y:S02]  /*9300*/  IMAD.MOV.U32 R24, RZ, RZ, RZ ;  /* 0x000000ffff187224 */ /* 0x000fe400078e00ff */
[----:B------:R-:W-:Y:S02]  /*9310*/  IMAD.MOV.U32 R4, RZ, RZ, R12 ;  /* 0x000000ffff047224 */ /* 0x000fe400078e000c */
[----:B------:R-:W-:Y:S02]  /*9320*/  IMAD.MOV.U32 R5, RZ, RZ, R0 ;  /* 0x000000ffff057224 */ /* 0x000fe400078e0000 */
[----:B------:R-:W-:-:S07]  /*9330*/  IMAD.MOV.U32 R14, RZ, RZ, R3 ;  /* 0x000000ffff0e7224 */ /* 0x000fce00078e0003 */
.L_x_300:
[----:B------:R-:W0:Y:S01]  /*9340*/  S2R R20, SR_CgaCtaId ;  /* 0x0000000000147919 */ /* 0x000e220000008800 */
[----:B------:R-:W-:Y:S02]  /*9350*/  MOV R7, 0x400 ;  /* 0x0000040000077802 */ /* 0x000fe40000000f00 */
[----:B------:R-:W-:-:S13]  /*9360*/  LOP3.LUT P1, RZ, R18, 0x7f, RZ, 0xc0, !PT ;  /* 0x0000007f12ff7812 */ /* 0x000fda000782c0ff */
[----:B------:R-:W1:Y:S01]  /*9370*/  @!P1 LDC R15, c[0x0][0x500] ;  /* 0x00014000ff0f9b82 */ /* 0x000e620000000800 */
[----:B0-----:R-:W-:Y:S02]  /*9380*/  LEA R23, R20, R7, 0x18 ;  /* 0x0000000714177211 */ /* 0x001fe400078ec0ff */
[----:B------:R-:W-:-:S03]  /*9390*/  SHF.L.U32 R7, R5, 0x1f, RZ ;  /* 0x0000001f05077819 */ /* 0x000fc600000006ff */
[----:B------:R-:W-:-:S04]  /*93a0*/  IMAD R20, R14, 0x8, R23 ;  /* 0x000000080e147824 */ /* 0x000fc800078e0217 */
[----:B------:R-:W0:Y:S02]  /*93b0*/  SYNCS.PHASECHK.TRANS64.TRYWAIT P0, [R20+URZ+0x20], R7 ;  /* 0x00002007140075a7 */ /* 0x000e24000800017f */
[----:B01----:R-:W-:Y:S05]  /*93c0*/  @!P0 BRA `(.L_x_298) ;  /* 0x0000000c00788947 */ /* 0x003fea0003800000 */
.L_x_317:
[----:B0-----:R-:W-:Y:S01]  /*93d0*/  PRMT R7, R13, 0x9910, RZ ;  /* 0x000099100d077816 */ /* 0x001fe200000000ff */
[----:B------:R0:W-:Y:S03]  /*93e0*/  @!P1 SYNCS.ARRIVE.TRANS64 RZ, [R20+URZ], R15 ;  /* 0x0000000f14ff99a7 */ /* 0x0001e6000800003f */
[----:B------:R-:W-:-:S13]  /*93f0*/  ISETP.NE.AND P0, PT, R7, 0x2, PT ;  /* 0x000000020700780c */ /* 0x000fda0003f05270 */
[----:B0-----:R-:W-:Y:S05]  /*9400*/  @P0 BRA `(.L_x_299) ;  /* 0x0000000000040947 */ /* 0x001fea0003800000 */
[----:B------:R-:W-:Y:S01]  /*9410*/  BPT.TRAP 0x1 ;  /* 0x000000040000795c */ /* 0x000fe20000300000 */
.L_x_299:
[----:B------:R-:W-:Y:S01]  /*9420*/  IMAD R7, R14, 0x2000, R11 ;  /* 0x000020000e077824 */ /* 0x000fe200078e020b */
[----:B------:R-:W-:Y:S01]  /*9430*/  R2UR UR9, R20 ;  /* 0x00000000140972ca */ /* 0x000fe200000e0000 */
[--C-:B------:R-:W-:Y:S01]  /*9440*/  IMAD R15, R14, 0x4000, R23.reuse ;  /* 0x000040000e0f7824 */ /* 0x100fe200078e0217 */
[----:B------:R-:W-:Y:S01]  /*9450*/  UIADD3 UR4, UP0, UR22, 0xf0, URZ ;  /* 0x000000f016047890 */ /* 0x000fe2000ff1e03f */
[----:B------:R-:W-:Y:S01]  /*9460*/  IMAD R7, R7, 0x4, R23 ;  /* 0x0000000407077824 */ /* 0x000fe200078e0217 */
[----:B------:R-:W-:Y:S01]  /*9470*/  R2UR UR11, R22 ;  /* 0x00000000160b72ca */ /* 0x000fe200000e0000 */
[----:B------:R-:W-:Y:S01]  /*9480*/  VIADD R4, R4, 0xffffffff ;  /* 0xffffffff04047836 */ /* 0x000fe20000000000 */
[----:B------:R-:W-:Y:S01]  /*9490*/  R2UR UR5, R15 ;  /* 0x000000000f0572ca */ /* 0x000fe200000e0000 */
[----:B------:R-:W-:Y:S01]  /*94a0*/  UIADD3 UR24, UP1, UR22, 0x1f0, URZ ;  /* 0x000001f016187890 */ /* 0x000fe2000ff3e03f */
[----:B------:R-:W-:Y:S01]  /*94b0*/  R2UR UR8, R7 ;  /* 0x00000000070872ca */ /* 0x000fe200000e0000 */
[----:B------:R-:W-:Y:S01]  /*94c0*/  VIADD R14, R14, 0x1 ;  /* 0x000000010e0e7836 */ /* 0x000fe20000000000 */
[----:B------:R-:W-:Y:S01]  /*94d0*/  R2UR UR10, R24 ;  /* 0x00000000180a72ca */ /* 0x000fe200000e0000 */
[----:B------:R-:W-:Y:S01]  /*94e0*/  UIADD3.X UR25, URZ, UR23, URZ, UP1, !UPT ;  /* 0x000000173f197290 */ /* 0x000fe20008ffe43f */
[----:B------:R-:W-:Y:S01]  /*94f0*/  R2UR UR12, R6 ;  /* 0x00000000060c72ca */ /* 0x000fe200000e0000 */
[----:B------:R-:W-:Y:S01]  /*9500*/  UMOV UR6, 0x0 ;  /* 0x0000000000067882 */ /* 0x000fe20000000000 */
[----:B------:R-:W-:Y:S01]  /*9510*/  R2UR UR19, R21 ;  /* 0x00000000151372ca */ /* 0x000fe200000e0000 */
[----:B------:R-:W-:Y:S01]  /*9520*/  UMOV UR7, 0x10000000 ;  /* 0x1000000000077882 */ /* 0x000fe20000000000 */
[----:B------:R-:W-:Y:S01]  /*9530*/  ISETP.GT.AND P1, PT, R4, 0x1, PT ;  /* 0x000000010400780c */ /* 0x000fe20003f24270 */
[----:B------:R-:W-:Y:S01]  /*9540*/  UMOV UR26, 0xf0000 ;  /* 0x000f0000001a7882 */ /* 0x000fe20000000000 */
[----:B------:R-:W-:Y:S01]  /*9550*/  ISETP.NE.AND P0, PT, R14, 0x4, PT ;  /* 0x000000040e00780c */ /* 0x000fe20003f05270 */
[----:B------:R-:W-:Y:S01]  /*9560*/  UIADD3 UR14, UR5, 0x100, URZ ;  /* 0x00000100050e7890 */ /* 0x000fe2000fffe03f */
[----:B------:R-:W-:Y:S01]  /*9570*/  VIADD R24, R24, 0x20 ;  /* 0x0000002018187836 */ /* 0x000fe20000000000 */
[----:B------:R-:W-:Y:S01]  /*9580*/  UIADD3.X UR5, URZ, UR23, URZ, UP0, !UPT ;  /* 0x000000173f057290 */ /* 0x000fe200087fe43f */
[----:B------:R-:W-:Y:S01]  /*9590*/  SEL R20, RZ, 0x1, P0 ;  /* 0x00000001ff147807 */ /* 0x000fe20000000000 */
[----:B------:R-:W-:Y:S01]  /*95a0*/  UIADD3 UR15, UR8, 0x10100, URZ ;  /* 0x00010100080f7890 */ /* 0x000fe2000fffe03f */
[----:B------:R-:W-:-:S02]  /*95b0*/  SEL R14, R14, RZ, P0 ;  /* 0x000000ff0e0e7207 */ /* 0x000fc40000000000 */
[----:B------:R-:W-:Y:S01]  /*95c0*/  UMOV UR8, UR14 ;  /* 0x0000000e00087c82 */ /* 0x000fe20008000000 */
[----:B------:R-:W-:-:S03]  /*95d0*/  LOP3.LUT R5, R5, R20, RZ, 0x3c, !PT ;  /* 0x0000001405057212 */ /* 0x000fc600078e3cff */
[----:B------:R0:W-:Y:S02]  /*95e0*/  UTMALDG.3D [UR8], [UR4], desc[UR6] ;  /* 0x00000608040075b4 */ /* 0x0001e40008011000 */
[----:B0-----:R-:W-:Y:S01]  /*95f0*/  UMOV UR8, UR15 ;  /* 0x0000000f00087c82 */ /* 0x001fe20008000000 */
[----:B------:R-:W-:Y:S02]  /*9600*/  UMOV UR11, UR19 ;  /* 0x00000013000b7c82 */ /* 0x000fe40008000000 */
[----:B------:R0:W-:Y:S02]  /*9610*/  UTMALDG.3D.MULTICAST [UR8], [UR24], UR26, desc[UR6] ;  /* 0x00000608180073b4 */ /* 0x0001e4000801181a */
[----:B0-----:R-:W-:Y:S05]  /*9620*/  @P1 BRA `(.L_x_300) ;  /* 0xfffffffc00441947 */ /* 0x001fea000383ffff */
.L_x_297:
[----:B------:R-:W-:Y:S05]  /*9630*/  BSYNC B1 ;  /* 0x0000000000017941 */ /* 0x000fea0003800000 */
.L_x_296:
[----:B------:R-:W-:Y:S01]  /*9640*/  LOP3.LUT P1, RZ, R9, 0xff, RZ, 0xc0, !PT ;  /* 0x000000ff09ff7812 */ /* 0x000fe2000782c0ff */
[----:B------:R-:W-:Y:S01]  /*9650*/  IMAD.IADD R3, R8, 0x1, R3 ;  /* 0x0000000108037824 */ /* 0x000fe200078e0203 */
[----:B------:R-:W-:Y:S01]  /*9660*/  IADD3 R16, P2, R16, UR20, RZ ;  /* 0x0000001410107c10 */ /* 0x000fe2000ff5e0ff */
[----:B------:R-:W-:Y:S01]  /*9670*/  ULDC.64 UR4, c[0x0][0x650] ;  /* 0x0001940000047ab9 */ /* 0x000fe20000000a00 */
[----:B------:R-:W-:Y:S01]  /*9680*/  BSSY B1, `(.L_x_301) ;  /* 0x000006d000017945 */ /* 0x000fe20003800000 */
[----:B------:R-:W-:Y:S01]  /*9690*/  IMAD.MOV.U32 R20, RZ, RZ, -0x1 ;  /* 0xffffffffff147424 */ /* 0x000fe200078e00ff */
[----:B------:R-:W-:Y:S01]  /*96a0*/  ISETP.GT.U32.AND P0, PT, R3, 0x3, PT ;  /* 0x000000030300780c */ /* 0x000fe20003f04070 */
[----:B------:R-:W-:Y:S01]  /*96b0*/  IMAD.MOV.U32 R21, RZ, RZ, -0x1 ;  /* 0xffffffffff157424 */ /* 0x000fe200078e00ff */
[----:B------:R-:W-:Y:S02]  /*96c0*/  SHF.R.U32.HI R4, RZ, 0x2, R3 ;  /* 0x00000002ff047819 */ /* 0x000fe40000011603 */
[----:B------:R-:W-:-:S02]  /*96d0*/  ISETP.LT.U32.AND P0, PT, R8, 0x4, P0 ;  /* 0x000000040800780c */ /* 0x000fc40000701070 */
[----:B------:R-:W-:Y:S01]  /*96e0*/  IADD3.X R17, R17, UR13, RZ, P2, !PT ;  /* 0x0000000d11117c10 */ /* 0x000fe200097fe4ff */
[----:B------:R-:W0:Y:S01]  /*96f0*/  @P1 S2R R6, SR_CgaCtaId ;  /* 0x0000000000061919 */ /* 0x000e220000008800 */
[----:B------:R-:W-:Y:S02]  /*9700*/  @P1 MOV R5, 0x400 ;  /* 0x0000040000051802 */ /* 0x000fe40000000f00 */
[----:B------:R-:W-:Y:S02]  /*9710*/  ISETP.GE.U32.AND P2, PT, R16, UR4, PT ;  /* 0x0000000410007c0c */ /* 0x000fe4000bf46070 */
[----:B------:R-:W-:Y:S02]  /*9720*/  LOP3.LUT R4, R4, 0x1, RZ, 0xc0, !PT ;  /* 0x0000000104047812 */ /* 0x000fe400078ec0ff */
[----:B------:R-:W-:Y:S02]  /*9730*/  LOP3.LUT R3, R3, 0x3, RZ, 0xc0, !PT ;  /* 0x0000000303037812 */ /* 0x000fe400078ec0ff */
[----:B------:R-:W-:-:S02]  /*9740*/  PRMT R9, RZ, 0x7610, R9 ;  /* 0x00007610ff097816 */ /* 0x000fc40000000009 */
[----:B0-----:R-:W-:Y:S01]  /*9750*/  @P1 LEA R5, R6, R5, 0x18 ;  /* 0x0000000506051211 */ /* 0x001fe200078ec0ff */
[----:B------:R-:W-:-:S03]  /*9760*/  IMAD.MOV.U32 R6, RZ, RZ, -0x1 ;  /* 0xffffffffff067424 */ /* 0x000fc600078e00ff */
[----:B------:R0:W-:Y:S01]  /*9770*/  @P1 SYNCS.ARRIVE.TRANS64.A1T0 RZ, [R5+URZ+0x58], RZ ;  /* 0x000058ff05ff19a7 */ /* 0x0001e2000810003f */
[----:B------:R-:W-:-:S04]  /*9780*/  ISETP.NE.U32.AND P1, PT, R4, 0x1, PT ;  /* 0x000000010400780c */ /* 0x000fc80003f25070 */
[----:B------:R-:W-:Y:S02]  /*9790*/  ISETP.GT.U32.AND P1, PT, R8, 0x3, !P1 ;  /* 0x000000030800780c */ /* 0x000fe40004f24070 */
[----:B0-----:R-:W-:Y:S02]  /*97a0*/  SEL R5, RZ, 0x1, !P0 ;  /* 0x00000001ff057807 */ /* 0x001fe40004000000 */
[----:B------:R-:W-:Y:S02]  /*97b0*/  ISETP.GE.U32.AND.EX P0, PT, R17, UR5, PT, P2 ;  /* 0x0000000511007c0c */ /* 0x000fe4000bf06120 */
[----:B------:R-:W-:-:S04]  /*97c0*/  SEL R4, RZ, 0x1, !P1 ;  /* 0x00000001ff047807 */ /* 0x000fc80004800000 */
[----:B------:R-:W-:Y:S02]  /*97d0*/  LOP3.LUT R0, R4, R0, R5, 0x96, !PT ;  /* 0x0000000004007212 */ /* 0x000fe400078e9605 */
[----:B------:R-:W-:-:S05]  /*97e0*/  PRMT R4, RZ, 0x7610, R4 ;  /* 0x00007610ff047816 */ /* 0x000fca0000000004 */
[----:B------:R-:W-:Y:S05]  /*97f0*/  @P0 BRA `(.L_x_302) ;  /* 0x0000000400540947 */ /* 0x000fea0003800000 */
[----:B------:R-:W0:Y:S01]  /*9800*/  S2R R15, SR_CTAID.X ;  /* 0x00000000000f7919 */ /* 0x000e220000002500 */
[----:B------:R-:W-:Y:S01]  /*9810*/  ULDC.64 UR4, c[0x0][0x628] ;  /* 0x00018a0000047ab9 */ /* 0x000fe20000000a00 */
[----:B------:R-:W-:Y:S01]  /*9820*/  ULDC UR7, c[0x0][0x630] ;  /* 0x00018c0000077ab9 */ /* 0x000fe20000000800 */
[----:B------:R-:W-:Y:S01]  /*9830*/  ISETP.NE.U32.AND P0, PT, RZ, UR4, PT ;  /* 0x00000004ff007c0c */ /* 0x000fe2000bf05070 */
[----:B------:R-:W1:Y:S01]  /*9840*/  S2R R20, SR_CTAID.Y ;  /* 0x0000000000147919 */ /* 0x000e620000002600 */
[----:B------:R-:W-:Y:S01]  /*9850*/  ULDC UR8, c[0x0][0x150] ;  /* 0x0000540000087ab9 */ /* 0x000fe20000000800 */
[----:B------:R-:W-:Y:S01]  /*9860*/  IMAD.MOV.U32 R4, RZ, RZ, R16 ;  /* 0x000000ffff047224 */ /* 0x000fe200078e0010 */
[----:B------:R-:W-:Y:S01]  /*9870*/  ISETP.NE.AND.EX P0, PT, RZ, UR5, PT, P0 ;  /* 0x00000005ff007c0c */ /* 0x000fe2000bf05300 */
[----:B------:R-:W-:Y:S01]  /*9880*/  IMAD.MOV.U32 R5, RZ, RZ, R17 ;  /* 0x000000ffff057224 */ /* 0x000fe200078e0011 */
[----:B0-----:R-:W-:-:S11]  /*9890*/  I2FP.F32.U32 R22, R15 ;  /* 0x0000000f00167245 */ /* 0x001fd60000201000 */
[----:B------:R-:W-:Y:S05]  /*98a0*/  @!P0 BRA `(.L_x_303) ;  /* 0x0000000000288947 */ /* 0x000fea0003800000 */
[----:B------:R-:W-:Y:S02]  /*98b0*/  ULDC UR6, c[0x0][0x634] ;  /* 0x00018d0000067ab9 */ /* 0x000fe40000000800 */
[----:B------:R-:W-:-:S05]  /*98c0*/  IADD3 R5, P0, R16, UR6, RZ ;  /* 0x0000000610057c10 */ /* 0x000fca000ff1e0ff */
[----:B------:R-:W-:-:S04]  /*98d0*/  IMAD.X R21, RZ, RZ, R17, P0 ;  /* 0x000000ffff157224 */ /* 0x000fc800000e0611 */
[----:B------:R-:W-:-:S04]  /*98e0*/  IMAD.WIDE.U32 R6, R21, UR4, RZ ;  /* 0x0000000415067c25 */ /* 0x000fc8000f8e00ff */
[----:B------:R-:W-:-:S04]  /*98f0*/  IMAD.WIDE.U32 R6, P0, R5, UR5, R6 ;  /* 0x0000000505067c25 */ /* 0x000fc8000f800006 */
[----:B------:R-:W-:-:S04]  /*9900*/  IMAD.WIDE.U32 R4, R5, UR4, RZ ;  /* 0x0000000405047c25 */ /* 0x000fc8000f8e00ff */
[----:B------:R-:W-:Y:S01]  /*9910*/  IMAD.MOV.U32 R4, RZ, RZ, R7 ;  /* 0x000000ffff047224 */ /* 0x000fe200078e0007 */
[----:B------:R-:W-:Y:S01]  /*9920*/  IADD3 RZ, P1, R5, R6, RZ ;  /* 0x0000000605ff7210 */ /* 0x000fe20007f3e0ff */
[----:B------:R-:W-:-:S04]  /*9930*/  IMAD.X R5, RZ, RZ, RZ, P0 ;  /* 0x000000ffff057224 */ /* 0x000fc800000e06ff */
[----:B------:R-:W-:-:S08]  /*9940*/  IMAD.WIDE.U32.X R4, R21, UR5, R4, P1 ;  /* 0x0000000515047c25 */ /* 0x000fd000088e0404 */
.L_x_303:
[--C-:B------:R-:W-:Y:S01]  /*9950*/  SHF.R.U64 R14, R4, UR7, R5.reuse ;  /* 0x00000007040e7c19 */ /* 0x100fe20008001205 */
[----:B------:R-:W-:Y:S01]  /*9960*/  FMUL R22, R22, UR8 ;  /* 0x0000000816167c20 */ /* 0x000fe20008400000 */
[----:B------:R-:W-:Y:S01]  /*9970*/  SHF.R.U32.HI R4, RZ, UR7, R5 ;  /* 0x00000007ff047c19 */ /* 0x000fe20008011605 */
[----:B------:R-:W0:Y:S01]  /*9980*/  LDC R6, c[0x0][0x144] ;  /* 0x00005100ff067b82 */ /* 0x000e220000000800 */
[----:B------:R-:W-:Y:S01]  /*9990*/  IADD3 R5, P0, RZ, -R14, RZ ;  /* 0x8000000eff057210 */ /* 0x000fe20007f1e0ff */
[----:B------:R-:W-:Y:S01]  /*99a0*/  ULDC UR6, c[0x0][0x154] ;  /* 0x0000550000067ab9 */ /* 0x000fe20000000800 */
[----:B-1----:R-:W-:Y:S01]  /*99b0*/  I2FP.F32.U32 R7, R20 ;  /* 0x0000001400077245 */ /* 0x002fe20000201000 */
[----:B------:R-:W1:Y:S01]  /*99c0*/  F2I.U32.TRUNC.NTZ R22, R22 ;  /* 0x0000001600167305 */ /* 0x000e62000020f000 */
[----:B------:R-:W-:Y:S01]  /*99d0*/  ULDC.64 UR4, c[0x0][0x620] ;  /* 0x0001880000047ab9 */ /* 0x000fe20000000a00 */
[----:B------:R-:W-:Y:S01]  /*99e0*/  IMAD.X R4, RZ, RZ, ~R4, P0 ;  /* 0x000000ffff047224 */ /* 0x000fe200000e0e04 */
[----:B------:R-:W-:Y:S01]  /*99f0*/  ISETP.NE.AND P2, PT, R2, 0x1, PT ;  /* 0x000000010200780c */ /* 0x000fe20003f45270 */
[----:B------:R-:W-:Y:S01]  /*9a00*/  FMUL R23, R7, UR6 ;  /* 0x0000000607177c20 */ /* 0x000fe20008400000 */
[----:B------:R-:W2:Y:S01]  /*9a10*/  LDC R25, c[0x0][0x148] ;  /* 0x00005200ff197b82 */ /* 0x000ea20000000800 */
[----:B------:R-:W-:Y:S01]  /*9a20*/  IMAD R4, R4, UR4, RZ ;  /* 0x0000000404047c24 */ /* 0x000fe2000f8e02ff */
[----:B------:R-:W-:-:S02]  /*9a30*/  ULDC.64 UR6, c[0x0][0x640] ;  /* 0x0001900000067ab9 */ /* 0x000fc40000000a00 */
[----:B------:R-:W-:Y:S01]  /*9a40*/  ISETP.NE.U32.AND P0, PT, RZ, UR6, PT ;  /* 0x00000006ff007c0c */ /* 0x000fe2000bf05070 */
[----:B------:R-:W3:Y:S01]  /*9a50*/  F2I.U32.TRUNC.NTZ R23, R23 ;  /* 0x0000001700177305 */ /* 0x000ee2000020f000 */
[C---:B------:R-:W-:Y:S02]  /*9a60*/  IMAD R7, R5.reuse, UR5, R4 ;  /* 0x0000000505077c24 */ /* 0x040fe4000f8e0204 */
[----:B------:R-:W-:Y:S01]  /*9a70*/  IMAD.WIDE.U32 R4, R5, UR4, R16 ;  /* 0x0000000405047c25 */ /* 0x000fe2000f8e0010 */
[----:B------:R-:W-:Y:S01]  /*9a80*/  ULDC UR4, c[0x0][0x618] ;  /* 0x0001860000047ab9 */ /* 0x000fe20000000800 */
[----:B------:R-:W-:Y:S02]  /*9a90*/  ISETP.NE.AND.EX P0, PT, RZ, UR7, PT, P0 ;  /* 0x00000007ff007c0c */ /* 0x000fe4000bf05300 */
[----:B------:R-:W-:Y:S02]  /*9aa0*/  IMAD.IADD R5, R5, 0x1, R7 ;  /* 0x0000000105057824 */ /* 0x000fe400078e0207 */
[----:B-1----:R-:W-:-:S03]  /*9ab0*/  IMAD.MOV R22, RZ, RZ, -R22 ;  /* 0x000000ffff167224 */ /* 0x002fc600078e0a16 */
[----:B------:R-:W-:Y:S01]  /*9ac0*/  SHF.R.U64 R21, R4, UR4, R5 ;  /* 0x0000000404157c19 */ /* 0x000fe20008001205 */
[----:B0-----:R-:W-:Y:S01]  /*9ad0*/  IMAD R15, R6, R22, R15 ;  /* 0x00000016060f7224 */ /* 0x001fe200078e020f */
[----:B------:R-:W-:Y:S01]  /*9ae0*/  SHF.R.U32.HI R4, RZ, UR4, R5 ;  /* 0x00000004ff047c19 */ /* 0x000fe20008011605 */
[----:B------:R-:W-:Y:S01]  /*9af0*/  ULDC UR4, c[0x0][0x608] ;  /* 0x0001820000047ab9 */ /* 0x000fe20000000800 */
[----:B---3--:R-:W-:Y:S02]  /*9b00*/  IMAD.MOV R6, RZ, RZ, -R23 ;  /* 0x000000ffff067224 */ /* 0x008fe400078e0a17 */
[--C-:B------:R-:W-:Y:S02]  /*9b10*/  SHF.R.U64 R22, R21, UR4, R4.reuse ;  /* 0x0000000415167c19 */ /* 0x100fe40008001204 */
[----:B------:R-:W-:Y:S01]  /*9b20*/  SHF.R.U32.HI R5, RZ, UR4, R4 ;  /* 0x00000004ff057c19 */ /* 0x000fe20008011604 */
[----:B------:R-:W-:Y:S01]  /*9b30*/  ULDC UR4, c[0x0][0x658] ;  /* 0x0001960000047ab9 */ /* 0x000fe20000000800 */
[----:B--2---:R-:W-:-:S02]  /*9b40*/  @P2 IMAD R15, R25, R6, R20 ;  /* 0x00000006190f2224 */ /* 0x004fc400078e0214 */
[--C-:B------:R-:W-:Y:S02]  /*9b50*/  SHF.R.U64 R20, R22, UR4, R5.reuse ;  /* 0x0000000416147c19 */ /* 0x100fe40008001205 */
[----:B------:R-:W-:-:S03]  /*9b60*/  SHF.R.U32.HI R23, RZ, UR4, R5 ;  /* 0x00000004ff177c19 */ /* 0x000fc60008011605 */
[----:B------:R-:W-:Y:S02]  /*9b70*/  IMAD.MOV.U32 R6, RZ, RZ, R20 ;  /* 0x000000ffff067224 */ /* 0x000fe400078e0014 */
[----:B------:R-:W-:Y:S01]  /*9b80*/  IMAD.MOV.U32 R5, RZ, RZ, R23 ;  /* 0x000000ffff057224 */ /* 0x000fe200078e0017 */
[----:B------:R-:W-:Y:S06]  /*9b90*/  @!P0 BRA `(.L_x_304) ;  /* 0x00000000002c8947 */ /* 0x000fec0003800000 */
        /* <DEDUP_REMOVED lines=9> */
[----:B------:R-:W-:-:S04]  /*9c30*/  IMAD.WIDE.U32.X R4, R23, UR7, R4, P1 ;  /* 0x0000000717047c25 */ /* 0x000fc800088e0404 */
[----:B------:R-:W-:-:S07]  /*9c40*/  IMAD.MOV.U32 R6, RZ, RZ, R4 ;  /* 0x000000ffff067224 */ /* 0x000fce00078e0004 */
.L_x_304:
[----:B------:R-:W-:Y:S01]  /*9c50*/  ULDC UR4, c[0x0][0x648] ;  /* 0x0001920000047ab9 */ /* 0x000fe20000000800 */
[----:B------:R-:W-:Y:S01]  /*9c60*/  LOP3.LUT R4, R22, UR17, RZ, 0xc0, !PT ;  /* 0x0000001116047c12 */ /* 0x000fe2000f8ec0ff */
[----:B------:R-:W-:Y:S01]  /*9c70*/  ULDC UR5, c[0x0][0x610] ;  /* 0x0001840000057ab9 */ /* 0x000fe20000000800 */
[----:B------:R-:W-:Y:S01]  /*9c80*/  SHF.R.U64 R5, R6, UR4, R5 ;  /* 0x0000000406057c19 */ /* 0x000fe20008001205 */
[----:B------:R-:W-:Y:S01]  /*9c90*/  ULDC UR4, c[0x0][0x638] ;  /* 0x00018e0000047ab9 */ /* 0x000fe20000000800 */
[----:B------:R-:W-:Y:S01]  /*9ca0*/  LOP3.LUT R21, R21, UR16, RZ, 0xc0, !PT ;  /* 0x0000001015157c12 */ /* 0x000fe2000f8ec0ff */
[----:B------:R-:W-:Y:S02]  /*9cb0*/  IMAD.MOV.U32 R6, RZ, RZ, R14 ;  /* 0x000000ffff067224 */ /* 0x000fe400078e000e */
[----:B------:R-:W-:Y:S02]  /*9cc0*/  IMAD.MOV R7, RZ, RZ, -R5 ;  /* 0x000000ffff077224 */ /* 0x000fe400078e0a05 */
[----:B------:R-:W-:-:S02]  /*9cd0*/  IMAD R4, R5, UR18, R4 ;  /* 0x0000001205047c24 */ /* 0x000fc4000f8e0204 */
[----:B------:R-:W-:Y:S01]  /*9ce0*/  IMAD R20, R7, UR4, R20 ;  /* 0x0000000407147c24 */ /* 0x000fe2000f8e0214 */
[----:B------:R-:W-:Y:S01]  /*9cf0*/  ULDC UR4, c[0x0][0x600] ;  /* 0x0001800000047ab9 */ /* 0x000fe20000000800 */
[----:B------:R-:W-:Y:S02]  /*9d00*/  IMAD R15, R4, UR5, R15 ;  /* 0x00000005040f7c24 */ /* 0x000fe4000f8e020f */
[----:B------:R-:W-:Y:S02]  /*9d10*/  IMAD R20, R20, UR4, R21 ;  /* 0x0000000414147c24 */ /* 0x000fe4000f8e0215 */
[----:B------:R-:W-:-:S03]  /*9d20*/  IMAD.MOV.U32 R4, RZ, RZ, 0x1 ;  /* 0x00000001ff047424 */ /* 0x000fc600078e00ff */
[----:B------:R-:W-:Y:S02]  /*9d30*/  SEL R21, R20, R15, !P2 ;  /* 0x0000000f14157207 */ /* 0x000fe40005000000 */
[----:B------:R-:W-:-:S07]  /*9d40*/  SEL R20, R15, R20, !P2 ;  /* 0x000000140f147207 */ /* 0x000fce0005000000 */
.L_x_302:
[----:B------:R-:W-:Y:S05]  /*9d50*/  BSYNC B1 ;  /* 0x0000000000017941 */ /* 0x000fea0003800000 */
.L_x_301:
[----:B------:R-:W-:-:S13]  /*9d60*/  LOP3.LUT P0, RZ, R4, 0xff, RZ, 0xc0, !PT ;  /* 0x000000ff04ff7812 */ /* 0x000fda000780c0ff */
[----:B------:R-:W-:Y:S05]  /*9d70*/  @P0 BRA `(.L_x_305) ;  /* 0xfffffff4003c0947 */ /* 0x000fea000383ffff */
[----:B------:R-:W-:Y:S05]  /*9d80*/  BSYNC B0 ;  /* 0x0000000000007941 */ /* 0x000fea0003800000 */
.L_x_294:
[----:B------:R-:W-:-:S03]  /*9d90*/  UMOV UR4, 0xffffffff ;  /* 0xffffffff00047882 */ /* 0x000fc60000000000 */
[----:B------:R-:W-:Y:S05]  /*9da0*/  BRA.DIV UR4, `(.L_x_306) ;  /* 0x0000000604147947 */ /* 0x000fea000b800000 */
[----:B------:R-:W-:-:S13]  /*9db0*/  ELECT P6, URZ, PT ;  /* 0x00000000003f782f */ /* 0x000fda00038c0000 */
.L_x_320:
[----:B------:R-:W-:Y:S04]  /*9dc0*/  BSSY B0, `(.L_x_307) ;  /* 0x000002b000007945 */ /* 0x000fe80003800000 */
[----:B------:R-:W-:Y:S05]  /*9dd0*/  @!P6 BRA `(.L_x_308) ;  /* 0x0000000000a4e947 */ /* 0x000fea0003800000 */
[----:B------:R-:W-:-:S04]  /*9de0*/  LOP3.LUT R19, R19, 0x2, RZ, 0xfc, !PT ;  /* 0x0000000213137812 */ /* 0x000fc800078efcff */
[----:B------:R-:W-:-:S13]  /*9df0*/  ISETP.NE.AND P0, PT, R19, 0x3, PT ;  /* 0x000000031300780c */ /* 0x000fda0003f05270 */
[----:B------:R-:W-:Y:S05]  /*9e00*/  @!P0 BRA `(.L_x_309) ;  /* 0x0000000000048947 */ /* 0x000fea0003800000 */
[----:B------:R-:W-:Y:S01]  /*9e10*/  BPT.TRAP 0x1 ;  /* 0x000000040000795c */ /* 0x000fe20000300000 */
.L_x_309:
[----:B------:R-:W0:Y:S01]  /*9e20*/  S2R R5, SR_CgaCtaId ;  /* 0x0000000000057919 */ /* 0x000e220000008800 */
[----:B------:R-:W-:Y:S02]  /*9e30*/  MOV R2, 0x400 ;  /* 0x0000040000027802 */ /* 0x000fe40000000f00 */
[----:B------:R-:W-:Y:S02]  /*9e40*/  SHF.L.U32 R4, R0, 0x1f, RZ ;  /* 0x0000001f00047819 */ /* 0x000fe400000006ff */
[----:B0-----:R-:W-:-:S05]  /*9e50*/  LEA R2, R5, R2, 0x18 ;  /* 0x0000000205027211 */ /* 0x001fca00078ec0ff */
[----:B------:R-:W-:-:S04]  /*9e60*/  VIADD R2, R2, 0x20 ;  /* 0x0000002002027836 */ /* 0x000fc80000000000 */
[C---:B------:R-:W-:Y:S02]  /*9e70*/  IMAD R7, R3.reuse, 0x8, R2 ;  /* 0x0000000803077824 */ /* 0x040fe400078e0202 */
[----:B------:R-:W-:Y:S02]  /*9e80*/  VIADD R3, R3, 0x1 ;  /* 0x0000000103037836 */ /* 0x000fe40000000000 */
[----:B------:R-:W0:Y:S03]  /*9e90*/  SYNCS.PHASECHK.TRANS64.TRYWAIT P0, [R7+URZ], R4 ;  /* 0x00000004070075a7 */ /* 0x000e26000800017f */
[----:B------:R-:W-:-:S04]  /*9ea0*/  ISETP.NE.AND P1, PT, R3, 0x4, PT ;  /* 0x000000040300780c */ /* 0x000fc80003f25270 */
[----:B------:R-:W-:Y:S02]  /*9eb0*/  SEL R5, RZ, 0x1, P1 ;  /* 0x00000001ff057807 */ /* 0x000fe40000800000 */
[----:B------:R-:W-:Y:S02]  /*9ec0*/  SEL R3, R3, RZ, P1 ;  /* 0x000000ff03037207 */ /* 0x000fe40000800000 */
[----:B------:R-:W-:-:S03]  /*9ed0*/  LOP3.LUT R6, R0, R5, RZ, 0x3c, !PT ;  /* 0x0000000500067212 */ /* 0x000fc600078e3cff */
[----:B------:R-:W-:Y:S01]  /*9ee0*/  IMAD R8, R3, 0x8, R2 ;  /* 0x0000000803087824 */ /* 0x000fe200078e0202 */
[----:B------:R-:W-:Y:S01]  /*9ef0*/  SHF.L.U32 R5, R6, 0x1f, RZ ;  /* 0x0000001f06057819 */ /* 0x000fe200000006ff */
[----:B0-----:R-:W-:Y:S06]  /*9f00*/  @!P0 BRA `(.L_x_310) ;  /* 0x0000000000dc8947 */ /* 0x001fec0003800000 */
.L_x_321:
[----:B------:R-:W1:Y:S01]  /*9f10*/  SYNCS.PHASECHK.TRANS64.TRYWAIT P0, [R8+URZ], R5 ;  /* 0x00000005080075a7 */ /* 0x000e62000800017f */
[----:B------:R-:W-:-:S05]  /*9f20*/  VIADD R0, R3, 0x1 ;  /* 0x0000000103007836 */ /* 0x000fca0000000000 */
[----:B------:R-:W-:-:S04]  /*9f30*/  ISETP.NE.AND P1, PT, R0, 0x4, PT ;  /* 0x000000040000780c */ /* 0x000fc80003f25270 */
[----:B------:R-:W-:Y:S02]  /*9f40*/  SEL R3, RZ, 0x1, P1 ;  /* 0x00000001ff037807 */ /* 0x000fe40000800000 */
[----:B0-----:R-:W-:Y:S02]  /*9f50*/  SEL R7, R0, RZ, P1 ;  /* 0x000000ff00077207 */ /* 0x001fe40000800000 */
[----:B------:R-:W-:-:S03]  /*9f60*/  LOP3.LUT R9, R6, R3, RZ, 0x3c, !PT ;  /* 0x0000000306097212 */ /* 0x000fc600078e3cff */
[----:B------:R-:W-:Y:S01]  /*9f70*/  IMAD R11, R7, 0x8, R2 ;  /* 0x00000008070b7824 */ /* 0x000fe200078e0202 */
[----:B------:R-:W-:Y:S01]  /*9f80*/  SHF.L.U32 R6, R9, 0x1f, RZ ;  /* 0x0000001f09067819 */ /* 0x000fe200000006ff */
[----:B-1----:R-:W-:Y:S06]  /*9f90*/  @!P0 BRA `(.L_x_311) ;  /* 0x0000000000cc8947 */ /* 0x002fec0003800000 */
.L_x_322:
[----:B------:R-:W1:Y:S01]  /*9fa0*/  SYNCS.PHASECHK.TRANS64.TRYWAIT P0, [R11+URZ], R6 ;  /* 0x000000060b0075a7 */ /* 0x000e62000800017f */
[----:B------:R-:W-:-:S05]  /*9fb0*/  VIADD R0, R7, 0x1 ;  /* 0x0000000107007836 */ /* 0x000fca0000000000 */
[----:B------:R-:W-:-:S04]  /*9fc0*/  ISETP.NE.AND P1, PT, R0, 0x4, PT ;  /* 0x000000040000780c */ /* 0x000fc80003f25270 */
[----:B------:R-:W-:Y:S02]  /*9fd0*/  SEL R4, RZ, 0x1, P1 ;  /* 0x00000001ff047807 */ /* 0x000fe40000800000 */
[----:B------:R-:W-:Y:S02]  /*9fe0*/  SEL R3, R0, RZ, P1 ;  /* 0x000000ff00037207 */ /* 0x000fe40000800000 */
[----:B------:R-:W-:Y:S01]  /*9ff0*/  LOP3.LUT R0, R9, R4, RZ, 0x3c, !PT ;  /* 0x0000000409007212 */ /* 0x000fe200078e3cff */
[----:B-1----:R-:W-:Y:S06]  /*a000*/  @!P0 BRA `(.L_x_312) ;  /* 0x0000000000c48947 */ /* 0x002fec0003800000 */
.L_x_323:
[----:B------:R-:W-:Y:S01]  /*a010*/  IMAD R3, R3, 0x8, R2 ;  /* 0x0000000803037824 */ /* 0x000fe200078e0202 */
[----:B------:R-:W-:-:S07]  /*a020*/  SHF.L.U32 R0, R0, 0x1f, RZ ;  /* 0x0000001f00007819 */ /* 0x000fce00000006ff */
.L_x_313:
[----:B--2---:R2:W3:Y:S02]  /*a030*/  SYNCS.PHASECHK.TRANS64.TRYWAIT P0, [R3+URZ], R0 ;  /* 0x00000000030075a7 */ /* 0x0044e4000800017f */
[----:B---3--:R-:W-:Y:S05]  /*a040*/  @!P0 NANOSLEEP.SYNCS 0x989680 ;  /* 0x009896800000895d */ /* 0x008fea0003900000 */
[----:B------:R-:W3:Y:S02]  /*a050*/  @!P0 SYNCS.PHASECHK.TRANS64 P0, [R3+URZ], R0 ;  /* 0x00000000030085a7 */ /* 0x000ee4000800007f */
[----:B---3--:R-:W-:Y:S05]  /*a060*/  @!P0 BRA `(.L_x_313) ;  /* 0xfffffffc00f08947 */ /* 0x008fea000383ffff */
.L_x_308:
[----:B------:R-:W-:Y:S05]  /*a070*/  BSYNC B0 ;  /* 0x0000000000007941 */ /* 0x000fea0003800000 */
.L_x_307:
[----:B------:R-:W-:Y:S05]  /*a080*/  EXIT ;  /* 0x000000000000794d */ /* 0x000fea0003800000 */
.L_x_21:
[----:B---3--:R3:W4:Y:S02]  /*a090*/  SYNCS.PHASECHK.TRANS64.TRYWAIT P1, [R3+URZ], R0 ;  /* 0x00000000030075a7 */ /* 0x008724000802017f */
[----:B----4-:R-:W-:Y:S05]  /*a0a0*/  @!P1 NANOSLEEP.SYNCS 0x989680 ;  /* 0x009896800000995d */ /* 0x010fea0003900000 */
[----:B------:R-:W4:Y:S02]  /*a0b0*/  @!P1 SYNCS.PHASECHK.TRANS64 P1, [R3+URZ], R0 ;  /* 0x00000000030095a7 */ /* 0x000f24000802007f */
[----:B----4-:R-:W-:Y:S05]  /*a0c0*/  @!P1 BRA `(.L_x_21) ;  /* 0xfffffffc00f09947 */ /* 0x010fea000383ffff */
[----:B------:R-:W-:Y:S05]  /*a0d0*/  BRA `(.L_x_20) ;  /* 0xffffff7400187947 */ /* 0x000fea000383ffff */
.L_x_26:
[----:B-1----:R1:W2:Y:S02]  /*a0e0*/  SYNCS.PHASECHK.TRANS64.TRYWAIT P1, [R5+URZ], R4 ;  /* 0x00000004050075a7 */ /* 0x0022a4000802017f */
[----:B--2---:R-:W-:Y:S05]  /*a0f0*/  @!P1 NANOSLEEP.SYNCS 0x989680 ;  /* 0x009896800000995d */ /* 0x004fea0003900000 */
[----:B------:R-:W2:Y:S02]  /*a100*/  @!P1 SYNCS.PHASECHK.TRANS64 P1, [R5+URZ], R4 ;  /* 0x00000004050095a7 */ /* 0x000ea4000802007f */
[----:B--2---:R-:W-:Y:S05]  /*a110*/  @!P1 BRA `(.L_x_26) ;  /* 0xfffffffc00f09947 */ /* 0x004fea000383ffff */
[----:B------:R-:W-:Y:S05]  /*a120*/  BRA `(.L_x_25) ;  /* 0xffffff7800147947 */ /* 0x000fea000383ffff */
.L_x_295:
[----:B------:R-:W-:Y:S01]  /*a130*/  BSSY B1, `(.L_x_314) ;  /* 0x0000006000017945 */ /* 0x000fe20003800000 */
[----:B------:R-:W-:-:S07]  /*a140*/  IMAD.MOV.U32 R15, RZ, RZ, -0x1 ;  /* 0xffffffffff0f7424 */ /* 0x000fce00078e00ff */
[----:B------:R-:W-:Y:S05]  /*a150*/  WARPSYNC.COLLECTIVE R15, `(.L_x_315) ;  /* 0x000000000f0c7348 */ /* 0x000fea0003c00000 */
[----:B------:R-:W-:Y:S02]  /*a160*/  ELECT P6, UR62, PT ;  /* 0x00000000003e782f */ /* 0x000fe400038c0000 */
[----:B------:R-:W-:Y:S01]  /*a170*/  MOV R14, UR62 ;  /* 0x0000003e000e7c02 */ /* 0x000fe20008000f00 */
[----:B------:R-:W-:Y:S10]  /*a180*/  ENDCOLLECTIVE ;  /* 0x000000000000791b */ /* 0x000ff40003800000 */
.L_x_315:
[----:B------:R-:W-:Y:S05]  /*a190*/  BSYNC B1 ;  /* 0x0000000000017941 */ /* 0x000fea0003800000 */
.L_x_314:
[----:B------:R-:W-:Y:S05]  /*a1a0*/  BRA `(.L_x_316) ;  /* 0xfffffff0003c7947 */ /* 0x000fea000383ffff */
.L_x_298:
[----:B0-----:R0:W1:Y:S02]  /*a1b0*/  SYNCS.PHASECHK.TRANS64.TRYWAIT P0, [R20+URZ+0x20], R7 ;  /* 0x00002007140075a7 */ /* 0x001064000800017f */
[----:B-1----:R-:W-:Y:S05]  /*a1c0*/  @!P0 NANOSLEEP.SYNCS 0x989680 ;  /* 0x009896800000895d */ /* 0x002fea0003900000 */
[----:B------:R-:W1:Y:S02]  /*a1d0*/  @!P0 SYNCS.PHASECHK.TRANS64 P0, [R20+URZ+0x20], R7 ;  /* 0x00002007140085a7 */ /* 0x000e64000800007f */
[----:B-1----:R-:W-:Y:S05]  /*a1e0*/  @!P0 BRA `(.L_x_298) ;  /* 0xfffffffc00f08947 */ /* 0x002fea000383ffff */
[----:B------:R-:W-:Y:S05]  /*a1f0*/  BRA `(.L_x_317) ;  /* 0xfffffff000747947 */ /* 0x000fea000383ffff */
.L_x_306:
[----:B------:R-:W-:Y:S01]  /*a200*/  BSSY B0, `(.L_x_318) ;  /* 0x0000006000007945 */ /* 0x000fe20003800000 */
[----:B------:R-:W-:-:S07]  /*a210*/  IMAD.MOV.U32 R15, RZ, RZ, -0x1 ;  /* 0xffffffffff0f7424 */ /* 0x000fce00078e00ff */
[----:B------:R-:W-:Y:S05]  /*a220*/  WARPSYNC.COLLECTIVE R15, `(.L_x_319) ;  /* 0x000000000f0c7348 */ /* 0x000fea0003c00000 */
[----:B------:R-:W-:Y:S02]  /*a230*/  ELECT P6, UR62, PT ;  /* 0x00000000003e782f */ /* 0x000fe400038c0000 */
[----:B------:R-:W-:Y:S01]  /*a240*/  MOV R14, UR62 ;  /* 0x0000003e000e7c02 */ /* 0x000fe20008000f00 */
[----:B------:R-:W-:Y:S10]  /*a250*/  ENDCOLLECTIVE ;  /* 0x000000000000791b */ /* 0x000ff40003800000 */
.L_x_319:
[----:B------:R-:W-:Y:S05]  /*a260*/  BSYNC B0 ;  /* 0x0000000000007941 */ /* 0x000fea0003800000 */
.L_x_318:
[----:B------:R-:W-:Y:S05]  /*a270*/  BRA `(.L_x_320) ;  /* 0xfffffff800d07947 */ /* 0x000fea000383ffff */
.L_x_310:
[----:B0-----:R0:W1:Y:S02]  /*a280*/  SYNCS.PHASECHK.TRANS64.TRYWAIT P0, [R7+URZ], R4 ;  /* 0x00000004070075a7 */ /* 0x001064000800017f */
[----:B-1----:R-:W-:Y:S05]  /*a290*/  @!P0 NANOSLEEP.SYNCS 0x989680 ;  /* 0x009896800000895d */ /* 0x002fea0003900000 */
[----:B------:R-:W1:Y:S02]  /*a2a0*/  @!P0 SYNCS.PHASECHK.TRANS64 P0, [R7+URZ], R4 ;  /* 0x00000004070085a7 */ /* 0x000e64000800007f */
[----:B-1----:R-:W-:Y:S05]  /*a2b0*/  @!P0 BRA `(.L_x_310) ;  /* 0xfffffffc00f08947 */ /* 0x002fea000383ffff */
[----:B------:R-:W-:Y:S05]  /*a2c0*/  BRA `(.L_x_321) ;  /* 0xfffffffc00107947 */ /* 0x000fea000383ffff */
.L_x_311:
[----:B0-----:R0:W1:Y:S02]  /*a2d0*/  SYNCS.PHASECHK.TRANS64.TRYWAIT P0, [R8+URZ], R5 ;  /* 0x00000005080075a7 */ /* 0x001064000800017f */
[----:B-1----:R-:W-:Y:S05]  /*a2e0*/  @!P0 NANOSLEEP.SYNCS 0x989680 ;  /* 0x009896800000895d */ /* 0x002fea0003900000 */
[----:B------:R-:W1:Y:S02]  /*a2f0*/  @!P0 SYNCS.PHASECHK.TRANS64 P0, [R8+URZ], R5 ;  /* 0x00000005080085a7 */ /* 0x000e64000800007f */
[----:B-1----:R-:W-:Y:S05]  /*a300*/  @!P0 BRA `(.L_x_311) ;  /* 0xfffffffc00f08947 */ /* 0x002fea000383ffff */
[----:B------:R-:W-:Y:S05]  /*a310*/  BRA `(.L_x_322) ;  /* 0xfffffffc00207947 */ /* 0x000fea000383ffff */
.L_x_312:
[----:B-1----:R1:W2:Y:S02]  /*a320*/  SYNCS.PHASECHK.TRANS64.TRYWAIT P0, [R11+URZ], R6 ;  /* 0x000000060b0075a7 */ /* 0x0022a4000800017f */
[----:B--2---:R-:W-:Y:S05]  /*a330*/  @!P0 NANOSLEEP.SYNCS 0x989680 ;  /* 0x009896800000895d */ /* 0x004fea0003900000 */
[----:B------:R-:W2:Y:S02]  /*a340*/  @!P0 SYNCS.PHASECHK.TRANS64 P0, [R11+URZ], R6 ;  /* 0x000000060b0085a7 */ /* 0x000ea4000800007f */
[----:B--2---:R-:W-:Y:S05]  /*a350*/  @!P0 BRA `(.L_x_312) ;  /* 0xfffffffc00f08947 */ /* 0x004fea000383ffff */
[----:B------:R-:W-:Y:S05]  /*a360*/  BRA `(.L_x_323) ;  /* 0xfffffffc00287947 */ /* 0x000fea000383ffff */
.L_x_324:
[----:B------:R-:W-:-:S00]  /*a370*/  BRA `(.L_x_324) ;  /* 0xfffffffc00fc7947 */ /* 0x000fc0000383ffff */
[----:B------:R-:W-:-:S00]  /*a380*/  NOP ;  /* 0x0000000000007918 */ /* 0x000fc00000000000 */
[----:B------:R-:W-:-:S00]  /*a390*/  NOP ;  /* 0x0000000000007918 */ /* 0x000fc00000000000 */
[----:B------:R-:W-:-:S00]  /*a3a0*/  NOP ;  /* 0x0000000000007918 */ /* 0x000fc00000000000 */
[----:B------:R-:W-:-:S00]  /*a3b0*/  NOP ;  /* 0x0000000000007918 */ /* 0x000fc00000000000 */
[----:B------:R-:W-:-:S00]  /*a3c0*/  NOP ;  /* 0x0000000000007918 */ /* 0x000fc00000000000 */
[----:B------:R-:W-:-:S00]  /*a3d0*/  NOP ;  /* 0x0000000000007918 */ /* 0x000fc00000000000 */
[----:B------:R-:W-:-:S00]  /*a3e0*/  NOP ;  /* 0x0000000000007918 */ /* 0x000fc00000000000 */
[----:B------:R-:W-:-:S00]  /*a3f0*/  NOP ;  /* 0x0000000000007918 */ /* 0x000fc00000000000 */
.L_x_325:


//--------------------- .nv.global.init           --------------------------
	.section	.nv.global.init,"aw",@progbits
.nv.global.init:
	.type		$str$22,@object
	.size		$str$22,($str$23 - $str$22)
$str$22:
        /*0000*/ 	.byte	0x6b, 0x5f, 0x74, 0x69, 0x6c, 0x65, 0x5f, 0x63, 0x6f, 0x75, 0x6e, 0x74, 0x20, 0x3e, 0x3d, 0x20
        /*0010*/ 	.byte	0x31, 0x00
	.type		$str$23,@object
	.size		$str$23,(__unnamed_1 - $str$23)
$str$23:
        /*0012*/ 	.byte	0x2f, 0x74, 0x6d, 0x70, 0x2f, 0x63, 0x75, 0x74, 0x6c, 0x61, 0x73, 0x73, 0x5f, 0x73, 0x77, 0x65
        /*0022*/ 	.byte	0x65, 0x70, 0x5f, 0x73, 0x72, 0x63, 0x2f, 0x69, 0x6e, 0x63, 0x6c, 0x75, 0x64, 0x65, 0x2f, 0x63
        /*0032*/ 	.byte	0x75, 0x74, 0x6c, 0x61, 0x73, 0x73, 0x2f, 0x67, 0x65, 0x6d, 0x6d, 0x2f, 0x63, 0x6f, 0x6c, 0x6c
        /*0042*/ 	.byte	0x65, 0x63, 0x74, 0x69, 0x76, 0x65, 0x2f, 0x73, 0x6d, 0x39, 0x30, 0x5f, 0x6d, 0x6d, 0x61, 0x5f
        /*0052*/ 	.byte	0x74, 0x6d, 0x61, 0x5f, 0x67, 0x6d, 0x6d, 0x61, 0x5f, 0x73, 0x73, 0x5f, 0x77, 0x61, 0x72, 0x70
        /*0062*/ 	.byte	0x73, 0x70, 0x65, 0x63, 0x69, 0x61, 0x6c, 0x69, 0x7a, 0x65, 0x64, 0x2e, 0x68, 0x70, 0x70, 0x00
	.type		__unnamed_1,@object
	.size		__unnamed_1,(.L_0 - __unnamed_1)
__unnamed_1:
        /*0072*/ 	.byte	0x76, 0x6f, 0x69, 0x64, 0x20, 0x63, 0x75, 0x74, 0x6c, 0x61, 0x73, 0x73, 0x3a, 0x3a, 0x67, 0x65
        /* <DEDUP_REMOVED lines=175> */
        /*0b72*/ 	.byte	0x74, 0x65, 0x3a, 0x3a, 0x69, 0x64, 0x65, 0x6e, 0x74, 0x69, 0x74, 0x79, 0x5d, 0x00
.L_0:


//--------------------- .nv.shared._ZN7cutlass13device_kernelINS_4gemm6kernel13GemmUniversalIN4cute5tupleIJiiiiEEENS1_10collective13CollectiveMmaINS1_34MainloopSm90TmaGmmaWarpSpecializedILi4ENS5_IJNS4_1CILi4EEENSA_ILi1EEESC_EEENS1_35KernelTmaWarpSpecializedCooperativeEEENS5_IJNSA_ILi128EEENSA_ILi256EEENSA_ILi32EEEEEEfNS5_IJlSC_lEEEfSK_NS4_8TiledMMAINS4_8MMA_AtomIJNS4_4SM904GMMA30MMA_64x256x8_F32TF32TF32_SS_TNILNSO_7ScaleInE1ELSQ_1EEEEEENS4_6LayoutINS5_IJNSA_ILi2EEESC_SC_EEENS5_IJSC_NSA_ILi0EEESW_EEEEENS5_IJNS4_10UnderscoreESZ_SZ_EEEEENS4_13SM90_TMA_LOADENS4_14ComposedLayoutINS4_7SwizzleILi3ELi4ELi3EEENS4_18smem_ptr_flag_bitsILi32EEENST_INS5_IJNSA_ILi8EEESI_EEENS5_IJSI_SC_EEEEEEEvNS4_8identityENS4_23SM90_TMA_LOAD_MULTICASTES1C_vS1D_EENS_8epilogue10collective6detail29Sm90TmaWarpSpecializedAdapterINS1H_15DefaultEpilogueIfSK_SK_NS1G_6thread17LinearCombinationIfLi1EffLNS1L_9ScaleType4KindE0ELNS_15FloatRoundStyleE2EfEENS1_15EpilogueDefaultEEEEEvvEEEEvNT_6ParamsE --------------------------
	.section	.nv.shared._ZN7cutlass13device_kernelINS_4gemm6kernel13GemmUniversalIN4cute5tupleIJiiiiEEENS1_10collective13CollectiveMmaINS1_34MainloopSm90TmaGmmaWarpSpecializedILi4ENS5_IJNS4_1CILi4EEENSA_ILi1EEESC_EEENS1_35KernelTmaWarpSpecializedCooperativeEEENS5_IJNSA_ILi128EEENSA_ILi256EEENSA_ILi32EEEEEEfNS5_IJlSC_lEEEfSK_NS4_8TiledMMAINS4_8MMA_AtomIJNS4_4SM904GMMA30MMA_64x256x8_F32TF32TF32_SS_TNILNSO_7ScaleInE1ELSQ_1EEEEEENS4_6LayoutINS5_IJNSA_ILi2EEESC_SC_EEENS5_IJSC_NSA_ILi0EEESW_EEEEENS5_IJNS4_10UnderscoreESZ_SZ_EEEEENS4_13SM90_TMA_LOADENS4_14ComposedLayoutINS4_7SwizzleILi3ELi4ELi3EEENS4_18smem_ptr_flag_bitsILi32EEENST_INS5_IJNSA_ILi8EEESI_EEENS5_IJSI_SC_EEEEEEEvNS4_8identityENS4_23SM90_TMA_LOAD_MULTICASTES1C_vS1D_EENS_8epilogue10collective6detail29Sm90TmaWarpSpecializedAdapterINS1H_15DefaultEpilogueIfSK_SK_NS1G_6thread17LinearCombinationIfLi1EffLNS1L_9ScaleType4KindE0ELNS_15FloatRoundStyleE2EfEENS1_15EpilogueDefaultEEEEEvvEEEEvNT_6ParamsE,"aw",@nobits
	.sectionflags	@""
	.align	16
	.zero		1024


//--------------------- .nv.shared.reserved.0     --------------------------
	.section	.nv.shared.reserved.0,"aw",@nobits
	.weak		__nv_reservedSMEM_offset_0_alias
	.size		__nv_reservedSMEM_offset_0_alias, 0, 0
	.other		__nv_reservedSMEM_offset_0_alias,@"STO_CUDA_RESERVED_SHARED STV_DEFAULT"
__nv_reservedSMEM_offset_0_alias:
	.zero		0


//--------------------- .nv.global                --------------------------
	.section	.nv.global,"aw",@nobits
.nv.global:
	.type		_ZN40_INTERNAL_18acfbd8_4_k_cu_d7951a95_251734cute1_E,@object
	.size		_ZN40_INTERNAL_18acfbd8_4_k_cu_d7951a95_251734cute1_E,(_ZN40_INTERNAL_18acfbd8_4_k_cu_d7951a95_251734cuda3std3__45__cpo6cbeginE - _ZN40_INTERNAL_18acfbd8_4_k_cu_d7951a95_251734cute1_E)
_ZN40_INTERNAL_18acfbd8_4_k_cu_d7951a95_251734cute1_E:
	.zero		1
	.type		_ZN40_INTERNAL_18acfbd8_4_k_cu_d7951a95_251734cuda3std3__45__cpo6cbeginE,@object
	.size		_ZN40_INTERNAL_18acfbd8_4_k_cu_d7951a95_251734cuda3std3__45__cpo6cbeginE,(_ZN40_INTERNAL_18acfbd8_4_k_cu_d7951a95_251734cuda3std3__48in_placeE - _ZN40_INTERNAL_18acfbd8_4_k_cu_d7951a95_251734cuda3std3__45__cpo6cbeginE)
_ZN40_INTERNAL_18acfbd8_4_k_cu_d7951a95_251734cuda3std3__45__cpo6cbeginE:
	.zero		1
	.type		_ZN40_INTERNAL_18acfbd8_4_k_cu_d7951a95_251734cuda3std3__48in_placeE,@object
	.size		_ZN40_INTERNAL_18acfbd8_4_k_cu_d7951a95_251734cuda3std3__48in_placeE,(_ZN40_INTERNAL_18acfbd8_4_k_cu_d7951a95_251734cuda3std6ranges3__45__cpo9iter_moveE - _ZN40_INTERNAL_18acfbd8_4_k_cu_d7951a95_251734cuda3std3__48in_placeE)
_ZN40_INTERNAL_18acfbd8_4_k_cu_d7951a95_251734cuda3std3__48in_placeE:
	.zero		1
	.type		_ZN40_INTERNAL_18acfbd8_4_k_cu_d7951a95_251734cuda3std6ranges3__45__cpo9iter_moveE,@object
	.size		_ZN40_INTERNAL_18acfbd8_4_k_cu_d7951a95_251734cuda3std6ranges3__45__cpo9iter_moveE,(_ZN40_INTERNAL_18acfbd8_4_k_cu_d7951a95_251734cuda3std3__45__cpo5beginE - _ZN40_INTERNAL_18acfbd8_4_k_cu_d7951a95_251734cuda3std6ranges3__45__cpo9iter_moveE)
_ZN40_INTERNAL_18acfbd8_4_k_cu_d7951a95_251734cuda3std6ranges3__45__cpo9iter_moveE:
	.zero		1
	.type		_ZN40_INTERNAL_18acfbd8_4_k_cu_d7951a95_251734cuda3std3__45__cpo5beginE,@object
	.size		_ZN40_INTERNAL_18acfbd8_4_k_cu_d7951a95_251734cuda3std3__45__cpo5beginE,(_ZN40_INTERNAL_18acfbd8_4_k_cu_d7951a95_251734cuda3std3__442_GLOBAL__N__18acfbd8_4_k_cu_d7951a95_251736ignoreE - _ZN40_INTERNAL_18acfbd8_4_k_cu_d7951a95_251734cuda3std3__45__cpo5beginE)
_ZN40_INTERNAL_18acfbd8_4_k_cu_d7951a95_251734cuda3std3__45__cpo5beginE:
	.zero		1
	.type		_ZN40_INTERNAL_18acfbd8_4_k_cu_d7951a95_251734cuda3std3__442_GLOBAL__N__18acfbd8_4_k_cu_d7951a95_251736ignoreE,@object
	.size		_ZN40_INTERNAL_18acfbd8_4_k_cu_d7951a95_251734cuda3std3__442_GLOBAL__N__18acfbd8_4_k_cu_d7951a95_251736ignoreE,(_ZN40_INTERNAL_18acfbd8_4_k_cu_d7951a95_251734cute7productE - _ZN40_INTERNAL_18acfbd8_4_k_cu_d7951a95_251734cuda3std3__442_GLOBAL__N__18acfbd8_4_k_cu_d7951a95_251736ignoreE)
_ZN40_INTERNAL_18acfbd8_4_k_cu_d7951a95_251734cuda3std3__442_GLOBAL__N__18acfbd8_4_k_cu_d7951a95_251736ignoreE:
	.zero		1
	.type		_ZN40_INTERNAL_18acfbd8_4_k_cu_d7951a95_251734cute7productE,@object
	.size		_ZN40_INTERNAL_18acfbd8_4_k_cu_d7951a95_251734cute7productE,(_ZN40_INTERNAL_18acfbd8_4_k_cu_d7951a95_251734cuda3std3__45__cpo3endE - _ZN40_INTERNAL_18acfbd8_4_k_cu_d7951a95_251734cute7productE)
_ZN40_INTERNAL_18acfbd8_4_k_cu_d7951a95_251734cute7productE:
	.zero		1
	.type		_ZN40_INTERNAL_18acfbd8_4_k_cu_d7951a95_251734cuda3std3__45__cpo3endE,@object
	.size		_ZN40_INTERNAL_18acfbd8_4_k_cu_d7951a95_251734cuda3std3__45__cpo3endE,(_ZN40_INTERNAL_18acfbd8_4_k_cu_d7951a95_251734cuda3std3__419piecewise_constructE - _ZN40_INTERNAL_18acfbd8_4_k_cu_d7951a95_251734cuda3std3__45__cpo3endE)
_ZN40_INTERNAL_18acfbd8_4_k_cu_d7951a95_251734cuda3std3__45__cpo3endE:
	.zero		1
	.type		_ZN40_INTERNAL_18acfbd8_4_k_cu_d7951a95_251734cuda3std3__419piecewise_constructE,@object
	.size		_ZN40_INTERNAL_18acfbd8_4_k_cu_d7951a95_251734cuda3std3__419piecewise_constructE,(_ZN40_INTERNAL_18acfbd8_4_k_cu_d7951a95_251734cuda3std3__45__cpo4cendE - _ZN40_INTERNAL_18acfbd8_4_k_cu_d7951a95_251734cuda3std3__419piecewise_constructE)
_ZN40_INTERNAL_18acfbd8_4_k_cu_d7951a95_251734cuda3std3__419piecewise_constructE:
	.zero		1
	.type		_ZN40_INTERNAL_18acfbd8_4_k_cu_d7951a95_251734cuda3std3__45__cpo4cendE,@object
	.size		_ZN40_INTERNAL_18acfbd8_4_k_cu_d7951a95_251734cuda3std3__45__cpo4cendE,(_ZN40_INTERNAL_18acfbd8_4_k_cu_d7951a95_251734cuda3std6ranges3__45__cpo4swapE - _ZN40_INTERNAL_18acfbd8_4_k_cu_d7951a95_251734cuda3std3__45__cpo4cendE)
_ZN40_INTERNAL_18acfbd8_4_k_cu_d7951a95_251734cuda3std3__45__cpo4cendE:
	.zero		1
	.type		_ZN40_INTERNAL_18acfbd8_4_k_cu_d7951a95_251734cuda3std6ranges3__45__cpo4swapE,@object
	.size		_ZN40_INTERNAL_18acfbd8_4_k_cu_d7951a95_251734cuda3std6ranges3__45__cpo4swapE,(.L_8 - _ZN40_INTERNAL_18acfbd8_4_k_cu_d7951a95_251734cuda3std6ranges3__45__cpo4swapE)
_ZN40_INTERNAL_18acfbd8_4_k_cu_d7951a95_251734cuda3std6ranges3__45__cpo4swapE:
	.zero		1
.L_8:


//--------------------- .nv.constant0._ZN7cutlass13device_kernelINS_4gemm6kernel13GemmUniversalIN4cute5tupleIJiiiiEEENS1_10collective13CollectiveMmaINS1_34MainloopSm90TmaGmmaWarpSpecializedILi4ENS5_IJNS4_1CILi4EEENSA_ILi1EEESC_EEENS1_35KernelTmaWarpSpecializedCooperativeEEENS5_IJNSA_ILi128EEENSA_ILi256EEENSA_ILi32EEEEEEfNS5_IJlSC_lEEEfSK_NS4_8TiledMMAINS4_8MMA_AtomIJNS4_4SM904GMMA30MMA_64x256x8_F32TF32TF32_SS_TNILNSO_7ScaleInE1ELSQ_1EEEEEENS4_6LayoutINS5_IJNSA_ILi2EEESC_SC_EEENS5_IJSC_NSA_ILi0EEESW_EEEEENS5_IJNS4_10UnderscoreESZ_SZ_EEEEENS4_13SM90_TMA_LOADENS4_14ComposedLayoutINS4_7SwizzleILi3ELi4ELi3EEENS4_18smem_ptr_flag_bitsILi32EEENST_INS5_IJNSA_ILi8EEESI_EEENS5_IJSI_SC_EEEEEEEvNS4_8identityENS4_23SM90_TMA_LOAD_MULTICASTES1C_vS1D_EENS_8epilogue10collective6detail29Sm90TmaWarpSpecializedAdapterINS1H_15DefaultEpilogueIfSK_SK_NS1G_6thread17LinearCombinationIfLi1EffLNS1L_9ScaleType4KindE0ELNS_15FloatRoundStyleE2EfEENS1_15EpilogueDefaultEEEEEvvEEEEvNT_6ParamsE --------------------------
	.section	.nv.constant0._ZN7cutlass13device_kernelINS_4gemm6kernel13GemmUniversalIN4cute5tupleIJiiiiEEENS1_10collective13CollectiveMmaINS1_34MainloopSm90TmaGmmaWarpSpecializedILi4ENS5_IJNS4_1CILi4EEENSA_ILi1EEESC_EEENS1_35KernelTmaWarpSpecializedCooperativeEEENS5_IJNSA_ILi128EEENSA_ILi256EEENSA_ILi32EEEEEEfNS5_IJlSC_lEEEfSK_NS4_8TiledMMAINS4_8MMA_AtomIJNS4_4SM904GMMA30MMA_64x256x8_F32TF32TF32_SS_TNILNSO_7ScaleInE1ELSQ_1EEEEEENS4_6LayoutINS5_IJNSA_ILi2EEESC_SC_EEENS5_IJSC_NSA_ILi0EEESW_EEEEENS5_IJNS4_10UnderscoreESZ_SZ_EEEEENS4_13SM90_TMA_LOADENS4_14ComposedLayoutINS4_7SwizzleILi3ELi4ELi3EEENS4_18smem_ptr_flag_bitsILi32EEENST_INS5_IJNSA_ILi8EEESI_EEENS5_IJSI_SC_EEEEEEEvNS4_8identityENS4_23SM90_TMA_LOAD_MULTICASTES1C_vS1D_EENS_8epilogue10collective6detail29Sm90TmaWarpSpecializedAdapterINS1H_15DefaultEpilogueIfSK_SK_NS1G_6thread17LinearCombinationIfLi1EffLNS1L_9ScaleType4KindE0ELNS_15FloatRoundStyleE2EfEENS1_15EpilogueDefaultEEEEEvvEEEEvNT_6ParamsE,"a",@progbits
	.sectionflags	@""
	.align	4
.nv.constant0._ZN7cutlass13device_kernelINS_4gemm6kernel13GemmUniversalIN4cute5tupleIJiiiiEEENS1_10collective13CollectiveMmaINS1_34MainloopSm90TmaGmmaWarpSpecializedILi4ENS5_IJNS4_1CILi4EEENSA_ILi1EEESC_EEENS1_35KernelTmaWarpSpecializedCooperativeEEENS5_IJNSA_ILi128EEENSA_ILi256EEENSA_ILi32EEEEEEfNS5_IJlSC_lEEEfSK_NS4_8TiledMMAINS4_8MMA_AtomIJNS4_4SM904GMMA30MMA_64x256x8_F32TF32TF32_SS_TNILNSO_7ScaleInE1ELSQ_1EEEEEENS4_6LayoutINS5_IJNSA_ILi2EEESC_SC_EEENS5_IJSC_NSA_ILi0EEESW_EEEEENS5_IJNS4_10UnderscoreESZ_SZ_EEEEENS4_13SM90_TMA_LOADENS4_14ComposedLayoutINS4_7SwizzleILi3ELi4ELi3EEENS4_18smem_ptr_flag_bitsILi32EEENST_INS5_IJNSA_ILi8EEESI_EEENS5_IJSI_SC_EEEEEEEvNS4_8identityENS4_23SM90_TMA_LOAD_MULTICASTES1C_vS1D_EENS_8epilogue10collective6detail29Sm90TmaWarpSpecializedAdapterINS1H_15DefaultEpilogueIfSK_SK_NS1G_6thread17LinearCombinationIfLi1EffLNS1L_9ScaleType4KindE0ELNS_15FloatRoundStyleE2EfEENS1_15EpilogueDefaultEEEEEvvEEEEvNT_6ParamsE:
	.zero		1664


//--------------------- SYMBOLS --------------------------

	.type		.nv.reservedSmem.offset0,@object
	.size		.nv.reservedSmem.offset0,0x4
	.type		__assertfail,@function
